//
// Generated by NVIDIA NVVM Compiler
//
// Compiler Build ID: CL-36424714
// Cuda compilation tools, release 13.0, V13.0.88
// Based on NVVM 20.0.0
//

.version 9.0
.target sm_100
.address_size 64

	// .globl	_Z18convolution_sharedPPiiiS0_iiS0_ii
// _ZZ18convolution_sharedPPiiiS0_iiS0_iiE2Ns has been demoted
// _ZZ18matrix_mult_sharedPPiiiS0_iiS0_iiE3Mds has been demoted
// _ZZ18matrix_mult_sharedPPiiiS0_iiS0_iiE3Nds has been demoted

.visible .entry _Z18convolution_sharedPPiiiS0_iiS0_ii(
	.param .u64 .ptr .align 1 _Z18convolution_sharedPPiiiS0_iiS0_ii_param_0,
	.param .u32 _Z18convolution_sharedPPiiiS0_iiS0_ii_param_1,
	.param .u32 _Z18convolution_sharedPPiiiS0_iiS0_ii_param_2,
	.param .u64 .ptr .align 1 _Z18convolution_sharedPPiiiS0_iiS0_ii_param_3,
	.param .u32 _Z18convolution_sharedPPiiiS0_iiS0_ii_param_4,
	.param .u32 _Z18convolution_sharedPPiiiS0_iiS0_ii_param_5,
	.param .u64 .ptr .align 1 _Z18convolution_sharedPPiiiS0_iiS0_ii_param_6,
	.param .u32 _Z18convolution_sharedPPiiiS0_iiS0_ii_param_7,
	.param .u32 _Z18convolution_sharedPPiiiS0_iiS0_ii_param_8
)
{
	.reg .pred 	%p<4>;
	.reg .b32 	%r<24>;
	.reg .b64 	%rd<17>;
	// demoted variable
	.shared .align 4 .b8 _ZZ18convolution_sharedPPiiiS0_iiS0_iiE2Ns[100];
	ld.param.u64 	%rd1, [_Z18convolution_sharedPPiiiS0_iiS0_ii_param_0];
	ld.param.u32 	%r5, [_Z18convolution_sharedPPiiiS0_iiS0_ii_param_1];
	ld.param.u32 	%r6, [_Z18convolution_sharedPPiiiS0_iiS0_ii_param_2];
	ld.param.u64 	%rd2, [_Z18convolution_sharedPPiiiS0_iiS0_ii_param_6];
	mov.u32 	%r8, %ctaid.x;
	mov.u32 	%r9, %ctaid.y;
	mov.u32 	%r1, %tid.x;
	mov.u32 	%r2, %tid.y;
	mov.u32 	%r10, %ntid.x;
	mov.u32 	%r11, %ntid.y;
	mad.lo.s32 	%r3, %r9, %r11, %r2;
	mad.lo.s32 	%r12, %r8, %r10, %r1;
	setp.ge.s32 	%p1, %r3, %r5;
	setp.ge.s32 	%p2, %r12, %r6;
	or.pred  	%p3, %p1, %p2;
	@%p3 bra 	$L__BB0_2;
	cvta.to.global.u64 	%rd3, %rd1;
	mul.wide.u32 	%rd4, %r3, 8;
	add.s64 	%rd5, %rd3, %rd4;
	ld.global.u64 	%rd6, [%rd5];
	cvta.to.global.u64 	%rd7, %rd6;
	mul.wide.u32 	%rd8, %r12, 4;
	add.s64 	%rd9, %rd7, %rd8;
	ld.global.u32 	%r18, [%rd9];
	mov.u32 	%r19, _ZZ18convolution_sharedPPiiiS0_iiS0_iiE2Ns;
	mad.lo.s32 	%r20, %r2, 20, %r19;
	shl.b32 	%r21, %r1, 2;
	add.s32 	%r22, %r20, %r21;
	st.shared.u32 	[%r22], %r18;
	bra.uni 	$L__BB0_3;
$L__BB0_2:
	mov.u32 	%r13, _ZZ18convolution_sharedPPiiiS0_iiS0_iiE2Ns;
	mad.lo.s32 	%r14, %r2, 20, %r13;
	shl.b32 	%r15, %r1, 2;
	add.s32 	%r16, %r14, %r15;
	mov.b32 	%r17, 0;
	st.shared.u32 	[%r16], %r17;
$L__BB0_3:
	cvta.to.global.u64 	%rd10, %rd2;
	mul.wide.u32 	%rd11, %r3, 8;
	add.s64 	%rd12, %rd10, %rd11;
	ld.global.u64 	%rd13, [%rd12];
	cvta.to.global.u64 	%rd14, %rd13;
	mul.wide.u32 	%rd15, %r12, 4;
	add.s64 	%rd16, %rd14, %rd15;
	mov.b32 	%r23, -1;
	st.global.u32 	[%rd16], %r23;
	ret;

}
	// .globl	_Z11convolutionPPiiiS0_iiS0_ii
.visible .entry _Z11convolutionPPiiiS0_iiS0_ii(
	.param .u64 .ptr .align 1 _Z11convolutionPPiiiS0_iiS0_ii_param_0,
	.param .u32 _Z11convolutionPPiiiS0_iiS0_ii_param_1,
	.param .u32 _Z11convolutionPPiiiS0_iiS0_ii_param_2,
	.param .u64 .ptr .align 1 _Z11convolutionPPiiiS0_iiS0_ii_param_3,
	.param .u32 _Z11convolutionPPiiiS0_iiS0_ii_param_4,
	.param .u32 _Z11convolutionPPiiiS0_iiS0_ii_param_5,
	.param .u64 .ptr .align 1 _Z11convolutionPPiiiS0_iiS0_ii_param_6,
	.param .u32 _Z11convolutionPPiiiS0_iiS0_ii_param_7,
	.param .u32 _Z11convolutionPPiiiS0_iiS0_ii_param_8
)
{
	.reg .pred 	%p<16>;
	.reg .b32 	%r<91>;
	.reg .b64 	%rd<41>;
	.reg .b64 	%fd<73>;

	ld.param.u64 	%rd7, [_Z11convolutionPPiiiS0_iiS0_ii_param_0];
	ld.param.u32 	%r23, [_Z11convolutionPPiiiS0_iiS0_ii_param_1];
	ld.param.u32 	%r24, [_Z11convolutionPPiiiS0_iiS0_ii_param_2];
	ld.param.u32 	%r25, [_Z11convolutionPPiiiS0_iiS0_ii_param_4];
	ld.param.u32 	%r26, [_Z11convolutionPPiiiS0_iiS0_ii_param_5];
	mov.u32 	%r27, %ctaid.x;
	mov.u32 	%r28, %ctaid.y;
	mov.u32 	%r29, %tid.x;
	mov.u32 	%r30, %tid.y;
	mov.u32 	%r31, %ntid.x;
	mov.u32 	%r32, %ntid.y;
	mad.lo.s32 	%r1, %r28, %r32, %r30;
	mad.lo.s32 	%r2, %r27, %r31, %r29;
	shr.u32 	%r33, %r25, 31;
	add.s32 	%r34, %r25, %r33;
	shr.s32 	%r35, %r34, 1;
	setp.gt.s32 	%p1, %r35, %r1;
	@%p1 bra 	$L__BB1_19;
	neg.s32 	%r3, %r35;
	sub.s32 	%r39, %r23, %r35;
	setp.ge.s32 	%p2, %r1, %r39;
	shr.u32 	%r40, %r26, 31;
	add.s32 	%r41, %r26, %r40;
	shr.s32 	%r42, %r41, 1;
	setp.gt.s32 	%p3, %r42, %r2;
	or.pred  	%p4, %p2, %p3;
	@%p4 bra 	$L__BB1_19;
	neg.s32 	%r4, %r42;
	sub.s32 	%r46, %r24, %r42;
	setp.ge.s32 	%p5, %r2, %r46;
	mov.f64 	%fd71, 0d0000000000000000;
	@%p5 bra 	$L__BB1_19;
	setp.lt.s32 	%p6, %r25, 1;
	@%p6 bra 	$L__BB1_18;
	setp.lt.s32 	%p7, %r26, 1;
	add.s32 	%r5, %r4, %r2;
	@%p7 bra 	$L__BB1_18;
	and.b32  	%r6, %r26, 7;
	and.b32  	%r7, %r26, 3;
	and.b32  	%r8, %r26, 2147483640;
	and.b32  	%r9, %r26, 1;
	neg.s32 	%r10, %r8;
	cvta.to.global.u64 	%rd1, %rd7;
	add.s32 	%r11, %r3, %r1;
	mov.f64 	%fd71, 0d0000000000000000;
	mov.b32 	%r85, 0;
$L__BB1_6:
	ld.param.u64 	%rd38, [_Z11convolutionPPiiiS0_iiS0_ii_param_3];
	setp.lt.u32 	%p8, %r26, 8;
	cvta.to.global.u64 	%rd10, %rd38;
	mul.wide.u32 	%rd11, %r85, 8;
	add.s64 	%rd12, %rd10, %rd11;
	ld.global.u64 	%rd13, [%rd12];
	cvta.to.global.u64 	%rd2, %rd13;
	add.s32 	%r49, %r11, %r85;
	mul.wide.s32 	%rd14, %r49, 8;
	add.s64 	%rd15, %rd1, %rd14;
	ld.global.u64 	%rd16, [%rd15];
	cvta.to.global.u64 	%rd3, %rd16;
	mov.b32 	%r89, 0;
	@%p8 bra 	$L__BB1_9;
	add.s64 	%rd40, %rd2, 16;
	mov.u32 	%r86, %r5;
	mov.u32 	%r87, %r10;
$L__BB1_8:
	.pragma "nounroll";
	mul.wide.s32 	%rd17, %r86, 4;
	add.s64 	%rd18, %rd3, %rd17;
	ld.global.u32 	%r50, [%rd40+-16];
	cvt.rn.f64.s32 	%fd19, %r50;
	ld.global.u32 	%r51, [%rd18];
	cvt.rn.f64.s32 	%fd20, %r51;
	fma.rn.f64 	%fd21, %fd19, %fd20, %fd71;
	ld.global.u32 	%r52, [%rd40+-12];
	cvt.rn.f64.s32 	%fd22, %r52;
	ld.global.u32 	%r53, [%rd18+4];
	cvt.rn.f64.s32 	%fd23, %r53;
	fma.rn.f64 	%fd24, %fd22, %fd23, %fd21;
	ld.global.u32 	%r54, [%rd40+-8];
	cvt.rn.f64.s32 	%fd25, %r54;
	ld.global.u32 	%r55, [%rd18+8];
	cvt.rn.f64.s32 	%fd26, %r55;
	fma.rn.f64 	%fd27, %fd25, %fd26, %fd24;
	ld.global.u32 	%r56, [%rd40+-4];
	cvt.rn.f64.s32 	%fd28, %r56;
	ld.global.u32 	%r57, [%rd18+12];
	cvt.rn.f64.s32 	%fd29, %r57;
	fma.rn.f64 	%fd30, %fd28, %fd29, %fd27;
	ld.global.u32 	%r58, [%rd40];
	cvt.rn.f64.s32 	%fd31, %r58;
	ld.global.u32 	%r59, [%rd18+16];
	cvt.rn.f64.s32 	%fd32, %r59;
	fma.rn.f64 	%fd33, %fd31, %fd32, %fd30;
	ld.global.u32 	%r60, [%rd40+4];
	cvt.rn.f64.s32 	%fd34, %r60;
	ld.global.u32 	%r61, [%rd18+20];
	cvt.rn.f64.s32 	%fd35, %r61;
	fma.rn.f64 	%fd36, %fd34, %fd35, %fd33;
	ld.global.u32 	%r62, [%rd40+8];
	cvt.rn.f64.s32 	%fd37, %r62;
	ld.global.u32 	%r63, [%rd18+24];
	cvt.rn.f64.s32 	%fd38, %r63;
	fma.rn.f64 	%fd39, %fd37, %fd38, %fd36;
	ld.global.u32 	%r64, [%rd40+12];
	cvt.rn.f64.s32 	%fd40, %r64;
	ld.global.u32 	%r65, [%rd18+28];
	cvt.rn.f64.s32 	%fd41, %r65;
	fma.rn.f64 	%fd71, %fd40, %fd41, %fd39;
	add.s32 	%r87, %r87, 8;
	add.s64 	%rd40, %rd40, 32;
	add.s32 	%r86, %r86, 8;
	setp.ne.s32 	%p9, %r87, 0;
	mov.u32 	%r89, %r8;
	@%p9 bra 	$L__BB1_8;
$L__BB1_9:
	setp.eq.s32 	%p10, %r6, 0;
	@%p10 bra 	$L__BB1_17;
	add.s32 	%r66, %r6, -1;
	setp.lt.u32 	%p11, %r66, 3;
	@%p11 bra 	$L__BB1_12;
	mul.wide.u32 	%rd19, %r89, 4;
	add.s64 	%rd20, %rd2, %rd19;
	ld.global.u32 	%r67, [%rd20];
	cvt.rn.f64.s32 	%fd43, %r67;
	add.s32 	%r68, %r5, %r89;
	mul.wide.s32 	%rd21, %r68, 4;
	add.s64 	%rd22, %rd3, %rd21;
	ld.global.u32 	%r69, [%rd22];
	cvt.rn.f64.s32 	%fd44, %r69;
	fma.rn.f64 	%fd45, %fd43, %fd44, %fd71;
	ld.global.u32 	%r70, [%rd20+4];
	cvt.rn.f64.s32 	%fd46, %r70;
	ld.global.u32 	%r71, [%rd22+4];
	cvt.rn.f64.s32 	%fd47, %r71;
	fma.rn.f64 	%fd48, %fd46, %fd47, %fd45;
	ld.global.u32 	%r72, [%rd20+8];
	cvt.rn.f64.s32 	%fd49, %r72;
	ld.global.u32 	%r73, [%rd22+8];
	cvt.rn.f64.s32 	%fd50, %r73;
	fma.rn.f64 	%fd51, %fd49, %fd50, %fd48;
	ld.global.u32 	%r74, [%rd20+12];
	cvt.rn.f64.s32 	%fd52, %r74;
	ld.global.u32 	%r75, [%rd22+12];
	cvt.rn.f64.s32 	%fd53, %r75;
	fma.rn.f64 	%fd71, %fd52, %fd53, %fd51;
	add.s32 	%r89, %r89, 4;
$L__BB1_12:
	setp.eq.s32 	%p12, %r7, 0;
	@%p12 bra 	$L__BB1_17;
	setp.eq.s32 	%p13, %r7, 1;
	@%p13 bra 	$L__BB1_15;
	mul.wide.u32 	%rd23, %r89, 4;
	add.s64 	%rd24, %rd2, %rd23;
	ld.global.u32 	%r76, [%rd24];
	cvt.rn.f64.s32 	%fd55, %r76;
	add.s32 	%r77, %r5, %r89;
	mul.wide.s32 	%rd25, %r77, 4;
	add.s64 	%rd26, %rd3, %rd25;
	ld.global.u32 	%r78, [%rd26];
	cvt.rn.f64.s32 	%fd56, %r78;
	fma.rn.f64 	%fd57, %fd55, %fd56, %fd71;
	ld.global.u32 	%r79, [%rd24+4];
	cvt.rn.f64.s32 	%fd58, %r79;
	ld.global.u32 	%r80, [%rd26+4];
	cvt.rn.f64.s32 	%fd59, %r80;
	fma.rn.f64 	%fd71, %fd58, %fd59, %fd57;
	add.s32 	%r89, %r89, 2;
$L__BB1_15:
	setp.eq.s32 	%p14, %r9, 0;
	@%p14 bra 	$L__BB1_17;
	mul.wide.u32 	%rd27, %r89, 4;
	add.s64 	%rd28, %rd2, %rd27;
	ld.global.u32 	%r81, [%rd28];
	cvt.rn.f64.s32 	%fd60, %r81;
	add.s32 	%r82, %r5, %r89;
	mul.wide.s32 	%rd29, %r82, 4;
	add.s64 	%rd30, %rd3, %rd29;
	ld.global.u32 	%r83, [%rd30];
	cvt.rn.f64.s32 	%fd61, %r83;
	fma.rn.f64 	%fd71, %fd60, %fd61, %fd71;
$L__BB1_17:
	add.s32 	%r85, %r85, 1;
	setp.ne.s32 	%p15, %r85, %r25;
	@%p15 bra 	$L__BB1_6;
$L__BB1_18:
	ld.param.u64 	%rd39, [_Z11convolutionPPiiiS0_iiS0_ii_param_6];
	cvt.rzi.s32.f64 	%r84, %fd71;
	cvta.to.global.u64 	%rd31, %rd39;
	mul.wide.u32 	%rd32, %r1, 8;
	add.s64 	%rd33, %rd31, %rd32;
	ld.global.u64 	%rd34, [%rd33];
	cvta.to.global.u64 	%rd35, %rd34;
	mul.wide.u32 	%rd36, %r2, 4;
	add.s64 	%rd37, %rd35, %rd36;
	st.global.u32 	[%rd37], %r84;
$L__BB1_19:
	ret;

}
	// .globl	_Z20convolution_completePPiiiS0_iiS0_ii
.visible .entry _Z20convolution_completePPiiiS0_iiS0_ii(
	.param .u64 .ptr .align 1 _Z20convolution_completePPiiiS0_iiS0_ii_param_0,
	.param .u32 _Z20convolution_completePPiiiS0_iiS0_ii_param_1,
	.param .u32 _Z20convolution_completePPiiiS0_iiS0_ii_param_2,
	.param .u64 .ptr .align 1 _Z20convolution_completePPiiiS0_iiS0_ii_param_3,
	.param .u32 _Z20convolution_completePPiiiS0_iiS0_ii_param_4,
	.param .u32 _Z20convolution_completePPiiiS0_iiS0_ii_param_5,
	.param .u64 .ptr .align 1 _Z20convolution_completePPiiiS0_iiS0_ii_param_6,
	.param .u32 _Z20convolution_completePPiiiS0_iiS0_ii_param_7,
	.param .u32 _Z20convolution_completePPiiiS0_iiS0_ii_param_8
)
{
	.reg .pred 	%p<43>;
	.reg .b32 	%r<61>;
	.reg .b64 	%rd<55>;
	.reg .b64 	%fd<74>;

	ld.param.u64 	%rd8, [_Z20convolution_completePPiiiS0_iiS0_ii_param_0];
	ld.param.u32 	%r30, [_Z20convolution_completePPiiiS0_iiS0_ii_param_1];
	ld.param.u32 	%r34, [_Z20convolution_completePPiiiS0_iiS0_ii_param_2];
	ld.param.u32 	%r32, [_Z20convolution_completePPiiiS0_iiS0_ii_param_4];
	ld.param.u32 	%r33, [_Z20convolution_completePPiiiS0_iiS0_ii_param_5];
	mov.u32 	%r35, %ctaid.x;
	mov.u32 	%r36, %ctaid.y;
	mov.u32 	%r37, %tid.x;
	mov.u32 	%r38, %tid.y;
	mov.u32 	%r39, %ntid.x;
	mov.u32 	%r40, %ntid.y;
	mad.lo.s32 	%r1, %r36, %r40, %r38;
	mad.lo.s32 	%r41, %r35, %r39, %r37;
	setp.ge.s32 	%p2, %r1, %r30;
	setp.ge.s32 	%p3, %r41, %r34;
	or.pred  	%p4, %p2, %p3;
	mov.f64 	%fd72, 0d0000000000000000;
	@%p4 bra 	$L__BB2_34;
	setp.lt.s32 	%p5, %r32, 1;
	@%p5 bra 	$L__BB2_33;
	setp.lt.s32 	%p6, %r33, 1;
	shr.u32 	%r3, %r33, 1;
	sub.s32 	%r4, %r41, %r3;
	@%p6 bra 	$L__BB2_33;
	and.b32  	%r5, %r33, 3;
	and.b32  	%r6, %r33, 2147483644;
	neg.s32 	%r7, %r6;
	add.s32 	%r8, %r4, 1;
	cvta.to.global.u64 	%rd1, %rd8;
	shr.u32 	%r44, %r32, 1;
	sub.s32 	%r9, %r1, %r44;
	mov.f64 	%fd72, 0d0000000000000000;
	mov.b32 	%r57, 0;
$L__BB2_4:
	ld.param.u64 	%rd52, [_Z20convolution_completePPiiiS0_iiS0_ii_param_3];
	setp.lt.u32 	%p7, %r33, 4;
	cvta.to.global.u64 	%rd11, %rd52;
	mul.wide.u32 	%rd12, %r57, 8;
	add.s64 	%rd13, %rd11, %rd12;
	ld.global.u64 	%rd14, [%rd13];
	cvta.to.global.u64 	%rd2, %rd14;
	add.s32 	%r46, %r9, %r57;
	setp.gt.s32 	%p8, %r46, -1;
	setp.lt.s32 	%p9, %r46, %r30;
	and.pred  	%p1, %p8, %p9;
	mul.wide.u32 	%rd15, %r46, 8;
	add.s64 	%rd3, %rd1, %rd15;
	mov.b32 	%r60, 0;
	@%p7 bra 	$L__BB2_19;
	add.s64 	%rd54, %rd2, 8;
	not.pred 	%p10, %p1;
	mov.u32 	%r58, %r8;
	mov.u32 	%r59, %r7;
$L__BB2_6:
	ld.global.u32 	%r13, [%rd54+-8];
	mov.f64 	%fd63, 0d0000000000000000;
	@%p10 bra 	$L__BB2_9;
	add.s32 	%r14, %r58, -1;
	setp.lt.s32 	%p11, %r14, 0;
	setp.ge.s32 	%p12, %r14, %r34;
	or.pred  	%p13, %p11, %p12;
	@%p13 bra 	$L__BB2_9;
	ld.global.u64 	%rd16, [%rd3];
	cvta.to.global.u64 	%rd17, %rd16;
	mul.wide.u32 	%rd18, %r14, 4;
	add.s64 	%rd19, %rd17, %rd18;
	ld.global.u32 	%r47, [%rd19];
	cvt.rn.f64.s32 	%fd63, %r47;
$L__BB2_9:
	cvt.rn.f64.s32 	%fd35, %r13;
	fma.rn.f64 	%fd5, %fd63, %fd35, %fd72;
	ld.global.u32 	%r15, [%rd54+-4];
	mov.f64 	%fd64, 0d0000000000000000;
	@%p10 bra 	$L__BB2_12;
	setp.lt.s32 	%p15, %r58, 0;
	setp.ge.s32 	%p16, %r58, %r34;
	or.pred  	%p17, %p15, %p16;
	@%p17 bra 	$L__BB2_12;
	ld.global.u64 	%rd20, [%rd3];
	cvta.to.global.u64 	%rd21, %rd20;
	mul.wide.u32 	%rd22, %r58, 4;
	add.s64 	%rd23, %rd21, %rd22;
	ld.global.u32 	%r48, [%rd23];
	cvt.rn.f64.s32 	%fd64, %r48;
$L__BB2_12:
	cvt.rn.f64.s32 	%fd38, %r15;
	fma.rn.f64 	%fd8, %fd64, %fd38, %fd5;
	ld.global.u32 	%r16, [%rd54];
	mov.f64 	%fd65, 0d0000000000000000;
	@%p10 bra 	$L__BB2_15;
	add.s32 	%r17, %r58, 1;
	setp.lt.s32 	%p19, %r17, 0;
	setp.ge.s32 	%p20, %r17, %r34;
	or.pred  	%p21, %p19, %p20;
	@%p21 bra 	$L__BB2_15;
	ld.global.u64 	%rd24, [%rd3];
	cvta.to.global.u64 	%rd25, %rd24;
	mul.wide.u32 	%rd26, %r17, 4;
	add.s64 	%rd27, %rd25, %rd26;
	ld.global.u32 	%r49, [%rd27];
	cvt.rn.f64.s32 	%fd65, %r49;
$L__BB2_15:
	cvt.rn.f64.s32 	%fd41, %r16;
	fma.rn.f64 	%fd11, %fd65, %fd41, %fd8;
	ld.global.u32 	%r18, [%rd54+4];
	mov.f64 	%fd66, 0d0000000000000000;
	@%p10 bra 	$L__BB2_18;
	add.s32 	%r19, %r58, 2;
	setp.lt.s32 	%p23, %r19, 0;
	setp.ge.s32 	%p24, %r19, %r34;
	or.pred  	%p25, %p23, %p24;
	@%p25 bra 	$L__BB2_18;
	ld.global.u64 	%rd28, [%rd3];
	cvta.to.global.u64 	%rd29, %rd28;
	mul.wide.u32 	%rd30, %r19, 4;
	add.s64 	%rd31, %rd29, %rd30;
	ld.global.u32 	%r50, [%rd31];
	cvt.rn.f64.s32 	%fd66, %r50;
$L__BB2_18:
	cvt.rn.f64.s32 	%fd43, %r18;
	fma.rn.f64 	%fd72, %fd66, %fd43, %fd11;
	add.s32 	%r59, %r59, 4;
	add.s32 	%r58, %r58, 4;
	add.s64 	%rd54, %rd54, 16;
	setp.ne.s32 	%p26, %r59, 0;
	mov.u32 	%r60, %r6;
	@%p26 bra 	$L__BB2_6;
$L__BB2_19:
	setp.eq.s32 	%p27, %r5, 0;
	mov.f64 	%fd69, 0d0000000000000000;
	@%p27 bra 	$L__BB2_32;
	mul.wide.u32 	%rd32, %r60, 4;
	add.s64 	%rd7, %rd2, %rd32;
	ld.global.u32 	%r23, [%rd7];
	not.pred 	%p28, %p1;
	@%p28 bra 	$L__BB2_23;
	add.s32 	%r24, %r4, %r60;
	setp.lt.s32 	%p29, %r24, 0;
	setp.ge.s32 	%p30, %r24, %r34;
	or.pred  	%p31, %p29, %p30;
	@%p31 bra 	$L__BB2_23;
	ld.global.u64 	%rd33, [%rd3];
	cvta.to.global.u64 	%rd34, %rd33;
	mul.wide.u32 	%rd35, %r24, 4;
	add.s64 	%rd36, %rd34, %rd35;
	ld.global.u32 	%r51, [%rd36];
	cvt.rn.f64.s32 	%fd69, %r51;
$L__BB2_23:
	setp.eq.s32 	%p32, %r5, 1;
	cvt.rn.f64.s32 	%fd46, %r23;
	fma.rn.f64 	%fd72, %fd69, %fd46, %fd72;
	mov.f64 	%fd70, 0d0000000000000000;
	@%p32 bra 	$L__BB2_32;
	ld.global.u32 	%r25, [%rd7+4];
	@%p28 bra 	$L__BB2_27;
	add.s32 	%r52, %r60, %r4;
	add.s32 	%r26, %r52, 1;
	setp.lt.s32 	%p34, %r26, 0;
	setp.ge.s32 	%p35, %r26, %r34;
	or.pred  	%p36, %p34, %p35;
	@%p36 bra 	$L__BB2_27;
	ld.global.u64 	%rd37, [%rd3];
	cvta.to.global.u64 	%rd38, %rd37;
	mul.wide.u32 	%rd39, %r26, 4;
	add.s64 	%rd40, %rd38, %rd39;
	ld.global.u32 	%r53, [%rd40];
	cvt.rn.f64.s32 	%fd70, %r53;
$L__BB2_27:
	setp.eq.s32 	%p37, %r5, 2;
	cvt.rn.f64.s32 	%fd49, %r25;
	fma.rn.f64 	%fd72, %fd70, %fd49, %fd72;
	mov.f64 	%fd71, 0d0000000000000000;
	@%p37 bra 	$L__BB2_32;
	ld.global.u32 	%r27, [%rd7+8];
	@%p28 bra 	$L__BB2_31;
	add.s32 	%r54, %r60, %r4;
	add.s32 	%r28, %r54, 2;
	setp.lt.s32 	%p39, %r28, 0;
	setp.ge.s32 	%p40, %r28, %r34;
	or.pred  	%p41, %p39, %p40;
	@%p41 bra 	$L__BB2_31;
	ld.global.u64 	%rd41, [%rd3];
	cvta.to.global.u64 	%rd42, %rd41;
	mul.wide.u32 	%rd43, %r28, 4;
	add.s64 	%rd44, %rd42, %rd43;
	ld.global.u32 	%r55, [%rd44];
	cvt.rn.f64.s32 	%fd71, %r55;
$L__BB2_31:
	cvt.rn.f64.s32 	%fd52, %r27;
	fma.rn.f64 	%fd72, %fd71, %fd52, %fd72;
$L__BB2_32:
	add.s32 	%r57, %r57, 1;
	setp.ne.s32 	%p42, %r57, %r32;
	@%p42 bra 	$L__BB2_4;
$L__BB2_33:
	ld.param.u64 	%rd53, [_Z20convolution_completePPiiiS0_iiS0_ii_param_6];
	cvt.rzi.s32.f64 	%r56, %fd72;
	cvta.to.global.u64 	%rd45, %rd53;
	mul.wide.u32 	%rd46, %r1, 8;
	add.s64 	%rd47, %rd45, %rd46;
	ld.global.u64 	%rd48, [%rd47];
	cvta.to.global.u64 	%rd49, %rd48;
	mul.wide.u32 	%rd50, %r41, 4;
	add.s64 	%rd51, %rd49, %rd50;
	st.global.u32 	[%rd51], %r56;
$L__BB2_34:
	ret;

}
	// .globl	_Z18matrix_mult_sharedPPiiiS0_iiS0_ii
.visible .entry _Z18matrix_mult_sharedPPiiiS0_iiS0_ii(
	.param .u64 .ptr .align 1 _Z18matrix_mult_sharedPPiiiS0_iiS0_ii_param_0,
	.param .u32 _Z18matrix_mult_sharedPPiiiS0_iiS0_ii_param_1,
	.param .u32 _Z18matrix_mult_sharedPPiiiS0_iiS0_ii_param_2,
	.param .u64 .ptr .align 1 _Z18matrix_mult_sharedPPiiiS0_iiS0_ii_param_3,
	.param .u32 _Z18matrix_mult_sharedPPiiiS0_iiS0_ii_param_4,
	.param .u32 _Z18matrix_mult_sharedPPiiiS0_iiS0_ii_param_5,
	.param .u64 .ptr .align 1 _Z18matrix_mult_sharedPPiiiS0_iiS0_ii_param_6,
	.param .u32 _Z18matrix_mult_sharedPPiiiS0_iiS0_ii_param_7,
	.param .u32 _Z18matrix_mult_sharedPPiiiS0_iiS0_ii_param_8
)
{
	.reg .pred 	%p<12>;
	.reg .b32 	%r<148>;
	.reg .b64 	%rd<31>;
	// demoted variable
	.shared .align 4 .b8 _ZZ18matrix_mult_sharedPPiiiS0_iiS0_iiE3Mds[4096];
	// demoted variable
	.shared .align 4 .b8 _ZZ18matrix_mult_sharedPPiiiS0_iiS0_iiE3Nds[4096];
	ld.param.u64 	%rd8, [_Z18matrix_mult_sharedPPiiiS0_iiS0_ii_param_0];
	ld.param.u32 	%r23, [_Z18matrix_mult_sharedPPiiiS0_iiS0_ii_param_1];
	ld.param.u32 	%r24, [_Z18matrix_mult_sharedPPiiiS0_iiS0_ii_param_2];
	ld.param.u64 	%rd9, [_Z18matrix_mult_sharedPPiiiS0_iiS0_ii_param_3];
	ld.param.u32 	%r25, [_Z18matrix_mult_sharedPPiiiS0_iiS0_ii_param_4];
	ld.param.u32 	%r26, [_Z18matrix_mult_sharedPPiiiS0_iiS0_ii_param_5];
	ld.param.u64 	%rd10, [_Z18matrix_mult_sharedPPiiiS0_iiS0_ii_param_6];
	ld.param.u32 	%r27, [_Z18matrix_mult_sharedPPiiiS0_iiS0_ii_param_7];
	ld.param.u32 	%r28, [_Z18matrix_mult_sharedPPiiiS0_iiS0_ii_param_8];
	mov.u32 	%r30, %ctaid.x;
	mov.u32 	%r31, %ctaid.y;
	mov.u32 	%r141, %tid.x;
	mov.u32 	%r142, %tid.y;
	shl.b32 	%r32, %r31, 5;
	add.s32 	%r3, %r32, %r142;
	shl.b32 	%r33, %r30, 5;
	add.s32 	%r4, %r33, %r141;
	setp.lt.s32 	%p1, %r24, 1;
	mov.b32 	%r147, 0;
	@%p1 bra 	$L__BB3_7;
	add.s32 	%r35, %r24, 31;
	shr.u32 	%r36, %r35, 5;
	cvta.to.global.u64 	%rd11, %rd8;
	shl.b32 	%r37, %r142, 7;
	mov.u32 	%r38, _ZZ18matrix_mult_sharedPPiiiS0_iiS0_iiE3Mds;
	add.s32 	%r5, %r38, %r37;
	shl.b32 	%r39, %r141, 2;
	add.s32 	%r6, %r5, %r39;
	mul.wide.u32 	%rd12, %r3, 8;
	add.s64 	%rd1, %rd11, %rd12;
	mov.u32 	%r40, _ZZ18matrix_mult_sharedPPiiiS0_iiS0_iiE3Nds;
	add.s32 	%r8, %r40, %r39;
	add.s32 	%r7, %r8, %r37;
	neg.s32 	%r143, %r36;
	mul.wide.u32 	%rd13, %r142, 8;
	cvta.to.global.u64 	%rd14, %rd9;
	add.s64 	%rd30, %rd14, %rd13;
	mul.wide.u32 	%rd29, %r141, 4;
	mov.b32 	%r147, 0;
	mul.wide.u32 	%rd20, %r4, 4;
$L__BB3_2:
	setp.ge.s32 	%p2, %r3, %r23;
	setp.ge.s32 	%p3, %r141, %r24;
	mov.b32 	%r145, 0;
	or.pred  	%p4, %p3, %p2;
	@%p4 bra 	$L__BB3_4;
	ld.global.u64 	%rd15, [%rd1];
	cvta.to.global.u64 	%rd16, %rd15;
	add.s64 	%rd17, %rd16, %rd29;
	ld.global.u32 	%r145, [%rd17];
$L__BB3_4:
	setp.ge.s32 	%p5, %r4, %r26;
	st.shared.u32 	[%r6], %r145;
	setp.ge.s32 	%p6, %r142, %r25;
	mov.b32 	%r146, 0;
	or.pred  	%p7, %p6, %p5;
	@%p7 bra 	$L__BB3_6;
	ld.global.u64 	%rd18, [%rd30];
	cvta.to.global.u64 	%rd19, %rd18;
	add.s64 	%rd21, %rd19, %rd20;
	ld.global.u32 	%r146, [%rd21];
$L__BB3_6:
	st.shared.u32 	[%r7], %r146;
	bar.sync 	0;
	ld.shared.u32 	%r45, [%r5];
	ld.shared.u32 	%r46, [%r8];
	mad.lo.s32 	%r47, %r46, %r45, %r147;
	ld.shared.u32 	%r48, [%r5+4];
	ld.shared.u32 	%r49, [%r8+128];
	mad.lo.s32 	%r50, %r49, %r48, %r47;
	ld.shared.u32 	%r51, [%r5+8];
	ld.shared.u32 	%r52, [%r8+256];
	mad.lo.s32 	%r53, %r52, %r51, %r50;
	ld.shared.u32 	%r54, [%r5+12];
	ld.shared.u32 	%r55, [%r8+384];
	mad.lo.s32 	%r56, %r55, %r54, %r53;
	ld.shared.u32 	%r57, [%r5+16];
	ld.shared.u32 	%r58, [%r8+512];
	mad.lo.s32 	%r59, %r58, %r57, %r56;
	ld.shared.u32 	%r60, [%r5+20];
	ld.shared.u32 	%r61, [%r8+640];
	mad.lo.s32 	%r62, %r61, %r60, %r59;
	ld.shared.u32 	%r63, [%r5+24];
	ld.shared.u32 	%r64, [%r8+768];
	mad.lo.s32 	%r65, %r64, %r63, %r62;
	ld.shared.u32 	%r66, [%r5+28];
	ld.shared.u32 	%r67, [%r8+896];
	mad.lo.s32 	%r68, %r67, %r66, %r65;
	ld.shared.u32 	%r69, [%r5+32];
	ld.shared.u32 	%r70, [%r8+1024];
	mad.lo.s32 	%r71, %r70, %r69, %r68;
	ld.shared.u32 	%r72, [%r5+36];
	ld.shared.u32 	%r73, [%r8+1152];
	mad.lo.s32 	%r74, %r73, %r72, %r71;
	ld.shared.u32 	%r75, [%r5+40];
	ld.shared.u32 	%r76, [%r8+1280];
	mad.lo.s32 	%r77, %r76, %r75, %r74;
	ld.shared.u32 	%r78, [%r5+44];
	ld.shared.u32 	%r79, [%r8+1408];
	mad.lo.s32 	%r80, %r79, %r78, %r77;
	ld.shared.u32 	%r81, [%r5+48];
	ld.shared.u32 	%r82, [%r8+1536];
	mad.lo.s32 	%r83, %r82, %r81, %r80;
	ld.shared.u32 	%r84, [%r5+52];
	ld.shared.u32 	%r85, [%r8+1664];
	mad.lo.s32 	%r86, %r85, %r84, %r83;
	ld.shared.u32 	%r87, [%r5+56];
	ld.shared.u32 	%r88, [%r8+1792];
	mad.lo.s32 	%r89, %r88, %r87, %r86;
	ld.shared.u32 	%r90, [%r5+60];
	ld.shared.u32 	%r91, [%r8+1920];
	mad.lo.s32 	%r92, %r91, %r90, %r89;
	ld.shared.u32 	%r93, [%r5+64];
	ld.shared.u32 	%r94, [%r8+2048];
	mad.lo.s32 	%r95, %r94, %r93, %r92;
	ld.shared.u32 	%r96, [%r5+68];
	ld.shared.u32 	%r97, [%r8+2176];
	mad.lo.s32 	%r98, %r97, %r96, %r95;
	ld.shared.u32 	%r99, [%r5+72];
	ld.shared.u32 	%r100, [%r8+2304];
	mad.lo.s32 	%r101, %r100, %r99, %r98;
	ld.shared.u32 	%r102, [%r5+76];
	ld.shared.u32 	%r103, [%r8+2432];
	mad.lo.s32 	%r104, %r103, %r102, %r101;
	ld.shared.u32 	%r105, [%r5+80];
	ld.shared.u32 	%r106, [%r8+2560];
	mad.lo.s32 	%r107, %r106, %r105, %r104;
	ld.shared.u32 	%r108, [%r5+84];
	ld.shared.u32 	%r109, [%r8+2688];
	mad.lo.s32 	%r110, %r109, %r108, %r107;
	ld.shared.u32 	%r111, [%r5+88];
	ld.shared.u32 	%r112, [%r8+2816];
	mad.lo.s32 	%r113, %r112, %r111, %r110;
	ld.shared.u32 	%r114, [%r5+92];
	ld.shared.u32 	%r115, [%r8+2944];
	mad.lo.s32 	%r116, %r115, %r114, %r113;
	ld.shared.u32 	%r117, [%r5+96];
	ld.shared.u32 	%r118, [%r8+3072];
	mad.lo.s32 	%r119, %r118, %r117, %r116;
	ld.shared.u32 	%r120, [%r5+100];
	ld.shared.u32 	%r121, [%r8+3200];
	mad.lo.s32 	%r122, %r121, %r120, %r119;
	ld.shared.u32 	%r123, [%r5+104];
	ld.shared.u32 	%r124, [%r8+3328];
	mad.lo.s32 	%r125, %r124, %r123, %r122;
	ld.shared.u32 	%r126, [%r5+108];
	ld.shared.u32 	%r127, [%r8+3456];
	mad.lo.s32 	%r128, %r127, %r126, %r125;
	ld.shared.u32 	%r129, [%r5+112];
	ld.shared.u32 	%r130, [%r8+3584];
	mad.lo.s32 	%r131, %r130, %r129, %r128;
	ld.shared.u32 	%r132, [%r5+116];
	ld.shared.u32 	%r133, [%r8+3712];
	mad.lo.s32 	%r134, %r133, %r132, %r131;
	ld.shared.u32 	%r135, [%r5+120];
	ld.shared.u32 	%r136, [%r8+3840];
	mad.lo.s32 	%r137, %r136, %r135, %r134;
	ld.shared.u32 	%r138, [%r5+124];
	ld.shared.u32 	%r139, [%r8+3968];
	mad.lo.s32 	%r147, %r139, %r138, %r137;
	bar.sync 	0;
	add.s32 	%r143, %r143, 1;
	setp.ne.s32 	%p8, %r143, 0;
	add.s64 	%rd30, %rd30, 256;
	add.s32 	%r142, %r142, 32;
	add.s64 	%rd29, %rd29, 128;
	add.s32 	%r141, %r141, 32;
	@%p8 bra 	$L__BB3_2;
$L__BB3_7:
	setp.ge.s32 	%p9, %r3, %r27;
	setp.ge.s32 	%p10, %r4, %r28;
	or.pred  	%p11, %p9, %p10;
	@%p11 bra 	$L__BB3_9;
	cvta.to.global.u64 	%rd22, %rd10;
	mul.wide.u32 	%rd23, %r3, 8;
	add.s64 	%rd24, %rd22, %rd23;
	ld.global.u64 	%rd25, [%rd24];
	cvta.to.global.u64 	%rd26, %rd25;
	mul.wide.u32 	%rd27, %r4, 4;
	add.s64 	%rd28, %rd26, %rd27;
	st.global.u32 	[%rd28], %r147;
$L__BB3_9:
	ret;

}
	// .globl	_Z11matrix_multPPiiiS0_iiS0_ii
.visible .entry _Z11matrix_multPPiiiS0_iiS0_ii(
	.param .u64 .ptr .align 1 _Z11matrix_multPPiiiS0_iiS0_ii_param_0,
	.param .u32 _Z11matrix_multPPiiiS0_iiS0_ii_param_1,
	.param .u32 _Z11matrix_multPPiiiS0_iiS0_ii_param_2,
	.param .u64 .ptr .align 1 _Z11matrix_multPPiiiS0_iiS0_ii_param_3,
	.param .u32 _Z11matrix_multPPiiiS0_iiS0_ii_param_4,
	.param .u32 _Z11matrix_multPPiiiS0_iiS0_ii_param_5,
	.param .u64 .ptr .align 1 _Z11matrix_multPPiiiS0_iiS0_ii_param_6,
	.param .u32 _Z11matrix_multPPiiiS0_iiS0_ii_param_7,
	.param .u32 _Z11matrix_multPPiiiS0_iiS0_ii_param_8
)
{
	.reg .pred 	%p<13>;
	.reg .b32 	%r<143>;
	.reg .b64 	%rd<134>;

	ld.param.u64 	%rd15, [_Z11matrix_multPPiiiS0_iiS0_ii_param_0];
	ld.param.u32 	%r31, [_Z11matrix_multPPiiiS0_iiS0_ii_param_2];
	ld.param.u64 	%rd17, [_Z11matrix_multPPiiiS0_iiS0_ii_param_3];
	ld.param.u64 	%rd16, [_Z11matrix_multPPiiiS0_iiS0_ii_param_6];
	ld.param.u32 	%r32, [_Z11matrix_multPPiiiS0_iiS0_ii_param_7];
	ld.param.u32 	%r33, [_Z11matrix_multPPiiiS0_iiS0_ii_param_8];
	cvta.to.global.u64 	%rd1, %rd17;
	mov.u32 	%r34, %tid.x;
	mov.u32 	%r35, %tid.y;
	mov.u32 	%r36, %ctaid.x;
	mov.u32 	%r37, %ntid.x;
	mad.lo.s32 	%r1, %r36, %r37, %r34;
	mov.u32 	%r38, %ctaid.y;
	mov.u32 	%r39, %ntid.y;
	mad.lo.s32 	%r2, %r38, %r39, %r35;
	setp.ge.s32 	%p1, %r2, %r32;
	setp.ge.s32 	%p2, %r1, %r33;
	or.pred  	%p3, %p1, %p2;
	@%p3 bra 	$L__BB4_15;
	setp.lt.s32 	%p4, %r31, 1;
	mov.b32 	%r142, 0;
	@%p4 bra 	$L__BB4_14;
	cvta.to.global.u64 	%rd18, %rd15;
	mul.wide.u32 	%rd19, %r2, 8;
	add.s64 	%rd20, %rd18, %rd19;
	ld.global.u64 	%rd21, [%rd20];
	cvta.to.global.u64 	%rd2, %rd21;
	and.b32  	%r3, %r31, 15;
	setp.lt.u32 	%p5, %r31, 16;
	mov.b32 	%r135, 0;
	mov.u32 	%r142, %r135;
	@%p5 bra 	$L__BB4_5;
	and.b32  	%r135, %r31, 2147483632;
	neg.s32 	%r129, %r135;
	add.s64 	%rd131, %rd2, 32;
	add.s64 	%rd130, %rd1, 64;
	mov.b32 	%r142, 0;
	mul.wide.s32 	%rd24, %r1, 4;
$L__BB4_4:
	.pragma "nounroll";
	ld.global.u32 	%r44, [%rd131+-32];
	ld.global.u64 	%rd22, [%rd130+-64];
	cvta.to.global.u64 	%rd23, %rd22;
	add.s64 	%rd25, %rd23, %rd24;
	ld.global.u32 	%r45, [%rd25];
	mad.lo.s32 	%r46, %r45, %r44, %r142;
	ld.global.u32 	%r47, [%rd131+-28];
	ld.global.u64 	%rd26, [%rd130+-56];
	cvta.to.global.u64 	%rd27, %rd26;
	add.s64 	%rd28, %rd27, %rd24;
	ld.global.u32 	%r48, [%rd28];
	mad.lo.s32 	%r49, %r48, %r47, %r46;
	ld.global.u32 	%r50, [%rd131+-24];
	ld.global.u64 	%rd29, [%rd130+-48];
	cvta.to.global.u64 	%rd30, %rd29;
	add.s64 	%rd31, %rd30, %rd24;
	ld.global.u32 	%r51, [%rd31];
	mad.lo.s32 	%r52, %r51, %r50, %r49;
	ld.global.u32 	%r53, [%rd131+-20];
	ld.global.u64 	%rd32, [%rd130+-40];
	cvta.to.global.u64 	%rd33, %rd32;
	add.s64 	%rd34, %rd33, %rd24;
	ld.global.u32 	%r54, [%rd34];
	mad.lo.s32 	%r55, %r54, %r53, %r52;
	ld.global.u32 	%r56, [%rd131+-16];
	ld.global.u64 	%rd35, [%rd130+-32];
	cvta.to.global.u64 	%rd36, %rd35;
	add.s64 	%rd37, %rd36, %rd24;
	ld.global.u32 	%r57, [%rd37];
	mad.lo.s32 	%r58, %r57, %r56, %r55;
	ld.global.u32 	%r59, [%rd131+-12];
	ld.global.u64 	%rd38, [%rd130+-24];
	cvta.to.global.u64 	%rd39, %rd38;
	add.s64 	%rd40, %rd39, %rd24;
	ld.global.u32 	%r60, [%rd40];
	mad.lo.s32 	%r61, %r60, %r59, %r58;
	ld.global.u32 	%r62, [%rd131+-8];
	ld.global.u64 	%rd41, [%rd130+-16];
	cvta.to.global.u64 	%rd42, %rd41;
	add.s64 	%rd43, %rd42, %rd24;
	ld.global.u32 	%r63, [%rd43];
	mad.lo.s32 	%r64, %r63, %r62, %r61;
	ld.global.u32 	%r65, [%rd131+-4];
	ld.global.u64 	%rd44, [%rd130+-8];
	cvta.to.global.u64 	%rd45, %rd44;
	add.s64 	%rd46, %rd45, %rd24;
	ld.global.u32 	%r66, [%rd46];
	mad.lo.s32 	%r67, %r66, %r65, %r64;
	ld.global.u32 	%r68, [%rd131];
	ld.global.u64 	%rd47, [%rd130];
	cvta.to.global.u64 	%rd48, %rd47;
	add.s64 	%rd49, %rd48, %rd24;
	ld.global.u32 	%r69, [%rd49];
	mad.lo.s32 	%r70, %r69, %r68, %r67;
	ld.global.u32 	%r71, [%rd131+4];
	ld.global.u64 	%rd50, [%rd130+8];
	cvta.to.global.u64 	%rd51, %rd50;
	add.s64 	%rd52, %rd51, %rd24;
	ld.global.u32 	%r72, [%rd52];
	mad.lo.s32 	%r73, %r72, %r71, %r70;
	ld.global.u32 	%r74, [%rd131+8];
	ld.global.u64 	%rd53, [%rd130+16];
	cvta.to.global.u64 	%rd54, %rd53;
	add.s64 	%rd55, %rd54, %rd24;
	ld.global.u32 	%r75, [%rd55];
	mad.lo.s32 	%r76, %r75, %r74, %r73;
	ld.global.u32 	%r77, [%rd131+12];
	ld.global.u64 	%rd56, [%rd130+24];
	cvta.to.global.u64 	%rd57, %rd56;
	add.s64 	%rd58, %rd57, %rd24;
	ld.global.u32 	%r78, [%rd58];
	mad.lo.s32 	%r79, %r78, %r77, %r76;
	ld.global.u32 	%r80, [%rd131+16];
	ld.global.u64 	%rd59, [%rd130+32];
	cvta.to.global.u64 	%rd60, %rd59;
	add.s64 	%rd61, %rd60, %rd24;
	ld.global.u32 	%r81, [%rd61];
	mad.lo.s32 	%r82, %r81, %r80, %r79;
	ld.global.u32 	%r83, [%rd131+20];
	ld.global.u64 	%rd62, [%rd130+40];
	cvta.to.global.u64 	%rd63, %rd62;
	add.s64 	%rd64, %rd63, %rd24;
	ld.global.u32 	%r84, [%rd64];
	mad.lo.s32 	%r85, %r84, %r83, %r82;
	ld.global.u32 	%r86, [%rd131+24];
	ld.global.u64 	%rd65, [%rd130+48];
	cvta.to.global.u64 	%rd66, %rd65;
	add.s64 	%rd67, %rd66, %rd24;
	ld.global.u32 	%r87, [%rd67];
	mad.lo.s32 	%r88, %r87, %r86, %r85;
	ld.global.u32 	%r89, [%rd131+28];
	ld.global.u64 	%rd68, [%rd130+56];
	cvta.to.global.u64 	%rd69, %rd68;
	add.s64 	%rd70, %rd69, %rd24;
	ld.global.u32 	%r90, [%rd70];
	mad.lo.s32 	%r142, %r90, %r89, %r88;
	add.s32 	%r129, %r129, 16;
	add.s64 	%rd131, %rd131, 64;
	add.s64 	%rd130, %rd130, 128;
	setp.ne.s32 	%p6, %r129, 0;
	@%p6 bra 	$L__BB4_4;
$L__BB4_5:
	setp.eq.s32 	%p7, %r3, 0;
	@%p7 bra 	$L__BB4_14;
	and.b32  	%r13, %r31, 7;
	setp.lt.u32 	%p8, %r3, 8;
	@%p8 bra 	$L__BB4_8;
	mul.wide.u32 	%rd71, %r135, 4;
	add.s64 	%rd72, %rd2, %rd71;
	ld.global.u32 	%r92, [%rd72];
	mul.wide.u32 	%rd73, %r135, 8;
	add.s64 	%rd74, %rd1, %rd73;
	ld.global.u64 	%rd75, [%rd74];
	cvta.to.global.u64 	%rd76, %rd75;
	mul.wide.s32 	%rd77, %r1, 4;
	add.s64 	%rd78, %rd76, %rd77;
	ld.global.u32 	%r93, [%rd78];
	mad.lo.s32 	%r94, %r93, %r92, %r142;
	ld.global.u32 	%r95, [%rd72+4];
	ld.global.u64 	%rd79, [%rd74+8];
	cvta.to.global.u64 	%rd80, %rd79;
	add.s64 	%rd81, %rd80, %rd77;
	ld.global.u32 	%r96, [%rd81];
	mad.lo.s32 	%r97, %r96, %r95, %r94;
	ld.global.u32 	%r98, [%rd72+8];
	ld.global.u64 	%rd82, [%rd74+16];
	cvta.to.global.u64 	%rd83, %rd82;
	add.s64 	%rd84, %rd83, %rd77;
	ld.global.u32 	%r99, [%rd84];
	mad.lo.s32 	%r100, %r99, %r98, %r97;
	ld.global.u32 	%r101, [%rd72+12];
	ld.global.u64 	%rd85, [%rd74+24];
	cvta.to.global.u64 	%rd86, %rd85;
	add.s64 	%rd87, %rd86, %rd77;
	ld.global.u32 	%r102, [%rd87];
	mad.lo.s32 	%r103, %r102, %r101, %r100;
	ld.global.u32 	%r104, [%rd72+16];
	ld.global.u64 	%rd88, [%rd74+32];
	cvta.to.global.u64 	%rd89, %rd88;
	add.s64 	%rd90, %rd89, %rd77;
	ld.global.u32 	%r105, [%rd90];
	mad.lo.s32 	%r106, %r105, %r104, %r103;
	ld.global.u32 	%r107, [%rd72+20];
	ld.global.u64 	%rd91, [%rd74+40];
	cvta.to.global.u64 	%rd92, %rd91;
	add.s64 	%rd93, %rd92, %rd77;
	ld.global.u32 	%r108, [%rd93];
	mad.lo.s32 	%r109, %r108, %r107, %r106;
	ld.global.u32 	%r110, [%rd72+24];
	ld.global.u64 	%rd94, [%rd74+48];
	cvta.to.global.u64 	%rd95, %rd94;
	add.s64 	%rd96, %rd95, %rd77;
	ld.global.u32 	%r111, [%rd96];
	mad.lo.s32 	%r112, %r111, %r110, %r109;
	ld.global.u32 	%r113, [%rd72+28];
	ld.global.u64 	%rd97, [%rd74+56];
	cvta.to.global.u64 	%rd98, %rd97;
	add.s64 	%rd99, %rd98, %rd77;
	ld.global.u32 	%r114, [%rd99];
	mad.lo.s32 	%r142, %r114, %r113, %r112;
	add.s32 	%r135, %r135, 8;
$L__BB4_8:
	setp.eq.s32 	%p9, %r13, 0;
	@%p9 bra 	$L__BB4_14;
	and.b32  	%r19, %r31, 3;
	setp.lt.u32 	%p10, %r13, 4;
	@%p10 bra 	$L__BB4_11;
	mul.wide.u32 	%rd100, %r135, 4;
	add.s64 	%rd101, %rd2, %rd100;
	ld.global.u32 	%r116, [%rd101];
	mul.wide.u32 	%rd102, %r135, 8;
	add.s64 	%rd103, %rd1, %rd102;
	ld.global.u64 	%rd104, [%rd103];
	cvta.to.global.u64 	%rd105, %rd104;
	mul.wide.s32 	%rd106, %r1, 4;
	add.s64 	%rd107, %rd105, %rd106;
	ld.global.u32 	%r117, [%rd107];
	mad.lo.s32 	%r118, %r117, %r116, %r142;
	ld.global.u32 	%r119, [%rd101+4];
	ld.global.u64 	%rd108, [%rd103+8];
	cvta.to.global.u64 	%rd109, %rd108;
	add.s64 	%rd110, %rd109, %rd106;
	ld.global.u32 	%r120, [%rd110];
	mad.lo.s32 	%r121, %r120, %r119, %r118;
	ld.global.u32 	%r122, [%rd101+8];
	ld.global.u64 	%rd111, [%rd103+16];
	cvta.to.global.u64 	%rd112, %rd111;
	add.s64 	%rd113, %rd112, %rd106;
	ld.global.u32 	%r123, [%rd113];
	mad.lo.s32 	%r124, %r123, %r122, %r121;
	ld.global.u32 	%r125, [%rd101+12];
	ld.global.u64 	%rd114, [%rd103+24];
	cvta.to.global.u64 	%rd115, %rd114;
	add.s64 	%rd116, %rd115, %rd106;
	ld.global.u32 	%r126, [%rd116];
	mad.lo.s32 	%r142, %r126, %r125, %r124;
	add.s32 	%r135, %r135, 4;
$L__BB4_11:
	setp.eq.s32 	%p11, %r19, 0;
	@%p11 bra 	$L__BB4_14;
	mul.wide.u32 	%rd117, %r135, 8;
	add.s64 	%rd133, %rd1, %rd117;
	mul.wide.u32 	%rd118, %r135, 4;
	add.s64 	%rd132, %rd2, %rd118;
	neg.s32 	%r140, %r19;
	mul.wide.s32 	%rd121, %r1, 4;
$L__BB4_13:
	.pragma "nounroll";
	ld.global.u32 	%r127, [%rd132];
	ld.global.u64 	%rd119, [%rd133];
	cvta.to.global.u64 	%rd120, %rd119;
	add.s64 	%rd122, %rd120, %rd121;
	ld.global.u32 	%r128, [%rd122];
	mad.lo.s32 	%r142, %r128, %r127, %r142;
	add.s64 	%rd133, %rd133, 8;
	add.s64 	%rd132, %rd132, 4;
	add.s32 	%r140, %r140, 1;
	setp.ne.s32 	%p12, %r140, 0;
	@%p12 bra 	$L__BB4_13;
$L__BB4_14:
	cvta.to.global.u64 	%rd123, %rd16;
	mul.wide.u32 	%rd124, %r2, 8;
	add.s64 	%rd125, %rd123, %rd124;
	ld.global.u64 	%rd126, [%rd125];
	cvta.to.global.u64 	%rd127, %rd126;
	mul.wide.s32 	%rd128, %r1, 4;
	add.s64 	%rd129, %rd127, %rd128;
	st.global.u32 	[%rd129], %r142;
$L__BB4_15:
	ret;

}


// ===== COMPILED SASS (sm_100) =====

	.target	sm_100

	.elftype	@"ET_EXEC"


//--------------------- .note.nv.tkinfo           --------------------------
	.section	.note.nv.tkinfo,"",@"SHT_NOTE"
	.sectionflags	@"SHF_NOTE_NV_TKINFO"
	.tkinfo
        /*0018*/ 	.word	0x00000002
        /*0030*/ 	.string	""
        /*0030*/ 	.string	"ptxas"
        /*0030*/ 	.string	"Cuda compilation tools, release 13.0, V13.0.88"
        /*0030*/ 	.string	"Build cuda_13.0.r13.0/compiler.36424714_0"
        /*0030*/ 	.string	"-arch sm_100 -m 64 "



//--------------------- .note.nv.cuinfo           --------------------------
	.section	.note.nv.cuinfo,"",@"SHT_NOTE"
	.sectionflags	@"SHF_NOTE_NV_CUINFO"
        /*0018*/ 	.short	0x0002
        /*001a*/ 	.short	0x0064
        /*001c*/ 	.short	0x0082
	.zero		2


//--------------------- .nv.info                  --------------------------
	.section	.nv.info,"",@"SHT_CUDA_INFO"
	.align	4


	//----- nvinfo : EIATTR_REGCOUNT
	.align		4
        /*0000*/ 	.byte	0x04, 0x2f
        /*0002*/ 	.short	(.L_1 - .L_0)
	.align		4
.L_0:
        /*0004*/ 	.word	index@(_Z18convolution_sharedPPiiiS0_iiS0_ii)
        /*0008*/ 	.word	0x00000012


	//----- nvinfo : EIATTR_FRAME_SIZE
	.align		4
.L_1:
        /*000c*/ 	.byte	0x04, 0x11
        /*000e*/ 	.short	(.L_3 - .L_2)
	.align		4
.L_2:
        /*0010*/ 	.word	index@(_Z18convolution_sharedPPiiiS0_iiS0_ii)
        /*0014*/ 	.word	0x00000000


	//----- nvinfo : EIATTR_REGCOUNT
	.align		4
.L_3:
        /*0018*/ 	.byte	0x04, 0x2f
        /*001a*/ 	.short	(.L_5 - .L_4)
	.align		4
.L_4:
        /*001c*/ 	.word	index@(_Z11convolutionPPiiiS0_iiS0_ii)
        /*0020*/ 	.word	0x00000020


	//----- nvinfo : EIATTR_FRAME_SIZE
	.align		4
.L_5:
        /*0024*/ 	.byte	0x04, 0x11
        /*0026*/ 	.short	(.L_7 - .L_6)
	.align		4
.L_6:
        /*0028*/ 	.word	index@(_Z11convolutionPPiiiS0_iiS0_ii)
        /*002c*/ 	.word	0x00000000


	//----- nvinfo : EIATTR_REGCOUNT
	.align		4
.L_7:
        /*0030*/ 	.byte	0x04, 0x2f
        /*0032*/ 	.short	(.L_9 - .L_8)
	.align		4
.L_8:
        /*0034*/ 	.word	index@(_Z20convolution_completePPiiiS0_iiS0_ii)
        /*0038*/ 	.word	0x0000001d


	//----- nvinfo : EIATTR_FRAME_SIZE
	.align		4
.L_9:
        /*003c*/ 	.byte	0x04, 0x11
        /*003e*/ 	.short	(.L_11 - .L_10)
	.align		4
.L_10:
        /*0040*/ 	.word	index@(_Z20convolution_completePPiiiS0_iiS0_ii)
        /*0044*/ 	.word	0x00000000


	//----- nvinfo : EIATTR_REGCOUNT
	.align		4
.L_11:
        /*0048*/ 	.byte	0x04, 0x2f
        /*004a*/ 	.short	(.L_13 - .L_12)
	.align		4
.L_12:
        /*004c*/ 	.word	index@(_Z18matrix_mult_sharedPPiiiS0_iiS0_ii)
        /*0050*/ 	.word	0x00000020


	//----- nvinfo : EIATTR_FRAME_SIZE
	.align		4
.L_13:
        /*0054*/ 	.byte	0x04, 0x11
        /*0056*/ 	.short	(.L_15 - .L_14)
	.align		4
.L_14:
        /*0058*/ 	.word	index@(_Z18matrix_mult_sharedPPiiiS0_iiS0_ii)
        /*005c*/ 	.word	0x00000000


	//----- nvinfo : EIATTR_REGCOUNT
	.align		4
.L_15:
        /*0060*/ 	.byte	0x04, 0x2f
        /*0062*/ 	.short	(.L_17 - .L_16)
	.align		4
.L_16:
        /*0064*/ 	.word	index@(_Z11matrix_multPPiiiS0_iiS0_ii)
        /*0068*/ 	.word	0x00000020


	//----- nvinfo : EIATTR_FRAME_SIZE
	.align		4
.L_17:
        /*006c*/ 	.byte	0x04, 0x11
        /*006e*/ 	.short	(.L_19 - .L_18)
	.align		4
.L_18:
        /*0070*/ 	.word	index@(_Z11matrix_multPPiiiS0_iiS0_ii)
        /*0074*/ 	.word	0x00000000


	//----- nvinfo : EIATTR_MIN_STACK_SIZE
	.align		4
.L_19:
        /*0078*/ 	.byte	0x04, 0x12
        /*007a*/ 	.short	(.L_21 - .L_20)
	.align		4
.L_20:
        /*007c*/ 	.word	index@(_Z11matrix_multPPiiiS0_iiS0_ii)
        /*0080*/ 	.word	0x00000000


	//----- nvinfo : EIATTR_MIN_STACK_SIZE
	.align		4
.L_21:
        /*0084*/ 	.byte	0x04, 0x12
        /*0086*/ 	.short	(.L_23 - .L_22)
	.align		4
.L_22:
        /*0088*/ 	.word	index@(_Z18matrix_mult_sharedPPiiiS0_iiS0_ii)
        /*008c*/ 	.word	0x00000000


	//----- nvinfo : EIATTR_MIN_STACK_SIZE
	.align		4
.L_23:
        /*0090*/ 	.byte	0x04, 0x12
        /*0092*/ 	.short	(.L_25 - .L_24)
	.align		4
.L_24:
        /*0094*/ 	.word	index@(_Z20convolution_completePPiiiS0_iiS0_ii)
        /*0098*/ 	.word	0x00000000


	//----- nvinfo : EIATTR_MIN_STACK_SIZE
	.align		4
.L_25:
        /*009c*/ 	.byte	0x04, 0x12
        /*009e*/ 	.short	(.L_27 - .L_26)
	.align		4
.L_26:
        /*00a0*/ 	.word	index@(_Z11convolutionPPiiiS0_iiS0_ii)
        /*00a4*/ 	.word	0x00000000


	//----- nvinfo : EIATTR_MIN_STACK_SIZE
	.align		4
.L_27:
        /*00a8*/ 	.byte	0x04, 0x12
        /*00aa*/ 	.short	(.L_29 - .L_28)
	.align		4
.L_28:
        /*00ac*/ 	.word	index@(_Z18convolution_sharedPPiiiS0_iiS0_ii)
        /*00b0*/ 	.word	0x00000000
.L_29:


//--------------------- .nv.compat                --------------------------
	.section	.nv.compat,"",@"SHT_CUDA_COMPAT_INFO"
	.align	4
        /*0000*/ 	.byte	0x02, 0x09, 0x00, 0x00, 0x02, 0x02, 0x01, 0x00, 0x02, 0x05, 0x05, 0x00, 0x03, 0x07, 0x01, 0x01
        /*0010*/ 	.byte	0x02, 0x03, 0x00, 0x00, 0x02, 0x06, 0x01, 0x00, 0x04, 0x0b, 0x08, 0x00, 0x01, 0x00, 0x00, 0x00
        /*0020*/ 	.byte	0x00, 0x00, 0x00, 0x00


//--------------------- .nv.info._Z11matrix_multPPiiiS0_iiS0_ii --------------------------
	.section	.nv.info._Z11matrix_multPPiiiS0_iiS0_ii,"",@"SHT_CUDA_INFO"
	.sectionflags	@""
	.align	4


	//----- nvinfo : EIATTR_CUDA_API_VERSION
	.align		4
        /*0000*/ 	.byte	0x04, 0x37
        /*0002*/ 	.short	(.L_31 - .L_30)
.L_30:
        /*0004*/ 	.word	0x00000082


	//----- nvinfo : EIATTR_KPARAM_INFO
	.align		4
.L_31:
        /*0008*/ 	.byte	0x04, 0x17
        /*000a*/ 	.short	(.L_33 - .L_32)
.L_32:
        /*000c*/ 	.word	0x00000000
        /*0010*/ 	.short	0x0008
        /*0012*/ 	.short	0x002c
        /*0014*/ 	.byte	0x00, 0xf0, 0x11, 0x00


	//----- nvinfo : EIATTR_KPARAM_INFO
	.align		4
.L_33:
        /*0018*/ 	.byte	0x04, 0x17
        /*001a*/ 	.short	(.L_35 - .L_34)
.L_34:
        /*001c*/ 	.word	0x00000000
        /*0020*/ 	.short	0x0007
        /*0022*/ 	.short	0x0028
        /*0024*/ 	.byte	0x00, 0xf0, 0x11, 0x00


	//----- nvinfo : EIATTR_KPARAM_INFO
	.align		4
.L_35:
        /*0028*/ 	.byte	0x04, 0x17
        /*002a*/ 	.short	(.L_37 - .L_36)
.L_36:
        /*002c*/ 	.word	0x00000000
        /*0030*/ 	.short	0x0006
        /*0032*/ 	.short	0x0020
        /*0034*/ 	.byte	0x00, 0xf5, 0x21, 0x00


	//----- nvinfo : EIATTR_KPARAM_INFO
	.align		4
.L_37:
        /*0038*/ 	.byte	0x04, 0x17
        /*003a*/ 	.short	(.L_39 - .L_38)
.L_38:
        /*003c*/ 	.word	0x00000000
        /*0040*/ 	.short	0x0005
        /*0042*/ 	.short	0x001c
        /*0044*/ 	.byte	0x00, 0xf0, 0x11, 0x00


	//----- nvinfo : EIATTR_KPARAM_INFO
	.align		4
.L_39:
        /*0048*/ 	.byte	0x04, 0x17
        /*004a*/ 	.short	(.L_41 - .L_40)
.L_40:
        /*004c*/ 	.word	0x00000000
        /*0050*/ 	.short	0x0004
        /*0052*/ 	.short	0x0018
        /*0054*/ 	.byte	0x00, 0xf0, 0x11, 0x00


	//----- nvinfo : EIATTR_KPARAM_INFO
	.align		4
.L_41:
        /*0058*/ 	.byte	0x04, 0x17
        /*005a*/ 	.short	(.L_43 - .L_42)
.L_42:
        /*005c*/ 	.word	0x00000000
        /*0060*/ 	.short	0x0003
        /*0062*/ 	.short	0x0010
        /*0064*/ 	.byte	0x00, 0xf5, 0x21, 0x00


	//----- nvinfo : EIATTR_KPARAM_INFO
	.align		4
.L_43:
        /*0068*/ 	.byte	0x04, 0x17
        /*006a*/ 	.short	(.L_45 - .L_44)
.L_44:
        /*006c*/ 	.word	0x00000000
        /*0070*/ 	.short	0x0002
        /*0072*/ 	.short	0x000c
        /*0074*/ 	.byte	0x00, 0xf0, 0x11, 0x00


	//----- nvinfo : EIATTR_KPARAM_INFO
	.align		4
.L_45:
        /*0078*/ 	.byte	0x04, 0x17
        /*007a*/ 	.short	(.L_47 - .L_46)
.L_46:
        /*007c*/ 	.word	0x00000000
        /*0080*/ 	.short	0x0001
        /*0082*/ 	.short	0x0008
        /*0084*/ 	.byte	0x00, 0xf0, 0x11, 0x00


	//----- nvinfo : EIATTR_KPARAM_INFO
	.align		4
.L_47:
        /*0088*/ 	.byte	0x04, 0x17
        /*008a*/ 	.short	(.L_49 - .L_48)
.L_48:
        /*008c*/ 	.word	0x00000000
        /*0090*/ 	.short	0x0000
        /*0092*/ 	.short	0x0000
        /*0094*/ 	.byte	0x00, 0xf5, 0x21, 0x00


	//----- nvinfo : EIATTR_SPARSE_MMA_MASK
	.align		4
.L_49:
        /*0098*/ 	.byte	0x03, 0x50
        /*009a*/ 	.short	0x0000


	//----- nvinfo : EIATTR_MAXREG_COUNT
	.align		4
        /*009c*/ 	.byte	0x03, 0x1b
        /*009e*/ 	.short	0x00ff


	//----- nvinfo : EIATTR_MERCURY_ISA_VERSION
	.align		4
        /*00a0*/ 	.byte	0x03, 0x5f
        /*00a2*/ 	.short	0x0101


	//----- nvinfo : EIATTR_VRC_CTA_INIT_COUNT
	.align		4
        /*00a4*/ 	.byte	0x02, 0x4a
	.zero		1
	.zero		1


	//----- nvinfo : EIATTR_EXIT_INSTR_OFFSETS
	.align		4
        /*00a8*/ 	.byte	0x04, 0x1c
        /*00aa*/ 	.short	(.L_51 - .L_50)


	//   ....[0]....
.L_50:
        /*00ac*/ 	.word	0x000000c0


	//   ....[1]....
        /*00b0*/ 	.word	0x00000e80


	//----- nvinfo : EIATTR_CBANK_PARAM_SIZE
	.align		4
.L_51:
        /*00b4*/ 	.byte	0x03, 0x19
        /*00b6*/ 	.short	0x0030


	//----- nvinfo : EIATTR_PARAM_CBANK
	.align		4
        /*00b8*/ 	.byte	0x04, 0x0a
        /*00ba*/ 	.short	(.L_53 - .L_52)
	.align		4
.L_52:
        /*00bc*/ 	.word	index@(.nv.constant0._Z11matrix_multPPiiiS0_iiS0_ii)
        /*00c0*/ 	.short	0x0380
        /*00c2*/ 	.short	0x0030


	//----- nvinfo : EIATTR_SW_WAR
	.align		4
.L_53:
        /*00c4*/ 	.byte	0x04, 0x36
        /*00c6*/ 	.short	(.L_55 - .L_54)
.L_54:
        /*00c8*/ 	.word	0x00000008
.L_55:


//--------------------- .nv.info._Z18matrix_mult_sharedPPiiiS0_iiS0_ii --------------------------
	.section	.nv.info._Z18matrix_mult_sharedPPiiiS0_iiS0_ii,"",@"SHT_CUDA_INFO"
	.sectionflags	@""
	.align	4


	//----- nvinfo : EIATTR_CUDA_API_VERSION
	.align		4
        /*0000*/ 	.byte	0x04, 0x37
        /*0002*/ 	.short	(.L_57 - .L_56)
.L_56:
        /*0004*/ 	.word	0x00000082


	//----- nvinfo : EIATTR_KPARAM_INFO
	.align		4
.L_57:
        /*0008*/ 	.byte	0x04, 0x17
        /*000a*/ 	.short	(.L_59 - .L_58)
.L_58:
        /*000c*/ 	.word	0x00000000
        /*0010*/ 	.short	0x0008
        /*0012*/ 	.short	0x002c
        /*0014*/ 	.byte	0x00, 0xf0, 0x11, 0x00


	//----- nvinfo : EIATTR_KPARAM_INFO
	.align		4
.L_59:
        /*0018*/ 	.byte	0x04, 0x17
        /*001a*/ 	.short	(.L_61 - .L_60)
.L_60:
        /*001c*/ 	.word	0x00000000
        /*0020*/ 	.short	0x0007
        /*0022*/ 	.short	0x0028
        /*0024*/ 	.byte	0x00, 0xf0, 0x11, 0x00


	//----- nvinfo : EIATTR_KPARAM_INFO
	.align		4
.L_61:
        /*0028*/ 	.byte	0x04, 0x17
        /*002a*/ 	.short	(.L_63 - .L_62)
.L_62:
        /*002c*/ 	.word	0x00000000
        /*0030*/ 	.short	0x0006
        /*0032*/ 	.short	0x0020
        /*0034*/ 	.byte	0x00, 0xf5, 0x21, 0x00


	//----- nvinfo : EIATTR_KPARAM_INFO
	.align		4
.L_63:
        /*0038*/ 	.byte	0x04, 0x17
        /*003a*/ 	.short	(.L_65 - .L_64)
.L_64:
        /*003c*/ 	.word	0x00000000
        /*0040*/ 	.short	0x0005
        /*0042*/ 	.short	0x001c
        /*0044*/ 	.byte	0x00, 0xf0, 0x11, 0x00


	//----- nvinfo : EIATTR_KPARAM_INFO
	.align		4
.L_65:
        /*0048*/ 	.byte	0x04, 0x17
        /*004a*/ 	.short	(.L_67 - .L_66)
.L_66:
        /*004c*/ 	.word	0x00000000
        /*0050*/ 	.short	0x0004
        /*0052*/ 	.short	0x0018
        /*0054*/ 	.byte	0x00, 0xf0, 0x11, 0x00


	//----- nvinfo : EIATTR_KPARAM_INFO
	.align		4
.L_67:
        /*0058*/ 	.byte	0x04, 0x17
        /*005a*/ 	.short	(.L_69 - .L_68)
.L_68:
        /*005c*/ 	.word	0x00000000
        /*0060*/ 	.short	0x0003
        /*0062*/ 	.short	0x0010
        /*0064*/ 	.byte	0x00, 0xf5, 0x21, 0x00


	//----- nvinfo : EIATTR_KPARAM_INFO
	.align		4
.L_69:
        /*0068*/ 	.byte	0x04, 0x17
        /*006a*/ 	.short	(.L_71 - .L_70)
.L_70:
        /*006c*/ 	.word	0x00000000
        /*0070*/ 	.short	0x0002
        /*0072*/ 	.short	0x000c
        /*0074*/ 	.byte	0x00, 0xf0, 0x11, 0x00


	//----- nvinfo : EIATTR_KPARAM_INFO
	.align		4
.L_71:
        /*0078*/ 	.byte	0x04, 0x17
        /*007a*/ 	.short	(.L_73 - .L_72)
.L_72:
        /*007c*/ 	.word	0x00000000
        /*0080*/ 	.short	0x0001
        /*0082*/ 	.short	0x0008
        /*0084*/ 	.byte	0x00, 0xf0, 0x11, 0x00


	//----- nvinfo : EIATTR_KPARAM_INFO
	.align		4
.L_73:
        /*0088*/ 	.byte	0x04, 0x17
        /*008a*/ 	.short	(.L_75 - .L_74)
.L_74:
        /*008c*/ 	.word	0x00000000
        /*0090*/ 	.short	0x0000
        /*0092*/ 	.short	0x0000
        /*0094*/ 	.byte	0x00, 0xf5, 0x21, 0x00


	//----- nvinfo : EIATTR_SPARSE_MMA_MASK
	.align		4
.L_75:
        /*0098*/ 	.byte	0x03, 0x50
        /*009a*/ 	.short	0x0000


	//----- nvinfo : EIATTR_MAXREG_COUNT
	.align		4
        /*009c*/ 	.byte	0x03, 0x1b
        /*009e*/ 	.short	0x00ff


	//----- nvinfo : EIATTR_NUM_BARRIERS
	.align		4
        /*00a0*/ 	.byte	0x02, 0x4c
        /*00a2*/ 	.byte	0x01
	.zero		1


	//----- nvinfo : EIATTR_MERCURY_ISA_VERSION
	.align		4
        /*00a4*/ 	.byte	0x03, 0x5f
        /*00a6*/ 	.short	0x0101


	//----- nvinfo : EIATTR_VRC_CTA_INIT_COUNT
	.align		4
        /*00a8*/ 	.byte	0x02, 0x4a
	.zero		1
	.zero		1


	//----- nvinfo : EIATTR_EXIT_INSTR_OFFSETS
	.align		4
        /*00ac*/ 	.byte	0x04, 0x1c
        /*00ae*/ 	.short	(.L_77 - .L_76)


	//   ....[0]....
.L_76:
        /*00b0*/ 	.word	0x000008a0


	//   ....[1]....
        /*00b4*/ 	.word	0x00000900


	//----- nvinfo : EIATTR_CBANK_PARAM_SIZE
	.align		4
.L_77:
        /*00b8*/ 	.byte	0x03, 0x19
        /*00ba*/ 	.short	0x0030


	//----- nvinfo : EIATTR_PARAM_CBANK
	.align		4
        /*00bc*/ 	.byte	0x04, 0x0a
        /*00be*/ 	.short	(.L_79 - .L_78)
	.align		4
.L_78:
        /*00c0*/ 	.word	index@(.nv.constant0._Z18matrix_mult_sharedPPiiiS0_iiS0_ii)
        /*00c4*/ 	.short	0x0380
        /*00c6*/ 	.short	0x0030


	//----- nvinfo : EIATTR_SW_WAR
	.align		4
.L_79:
        /*00c8*/ 	.byte	0x04, 0x36
        /*00ca*/ 	.short	(.L_81 - .L_80)
.L_80:
        /*00cc*/ 	.word	0x00000008
.L_81:


//--------------------- .nv.info._Z20convolution_completePPiiiS0_iiS0_ii --------------------------
	.section	.nv.info._Z20convolution_completePPiiiS0_iiS0_ii,"",@"SHT_CUDA_INFO"
	.sectionflags	@""
	.align	4


	//----- nvinfo : EIATTR_CUDA_API_VERSION
	.align		4
        /*0000*/ 	.byte	0x04, 0x37
        /*0002*/ 	.short	(.L_83 - .L_82)
.L_82:
        /*0004*/ 	.word	0x00000082


	//----- nvinfo : EIATTR_KPARAM_INFO
	.align		4
.L_83:
        /*0008*/ 	.byte	0x04, 0x17
        /*000a*/ 	.short	(.L_85 - .L_84)
.L_84:
        /*000c*/ 	.word	0x00000000
        /*0010*/ 	.short	0x0008
        /*0012*/ 	.short	0x002c
        /*0014*/ 	.byte	0x00, 0xf0, 0x11, 0x00


	//----- nvinfo : EIATTR_KPARAM_INFO
	.align		4
.L_85:
        /*0018*/ 	.byte	0x04, 0x17
        /*001a*/ 	.short	(.L_87 - .L_86)
.L_86:
        /*001c*/ 	.word	0x00000000
        /*0020*/ 	.short	0x0007
        /*0022*/ 	.short	0x0028
        /*0024*/ 	.byte	0x00, 0xf0, 0x11, 0x00


	//----- nvinfo : EIATTR_KPARAM_INFO
	.align		4
.L_87:
        /*0028*/ 	.byte	0x04, 0x17
        /*002a*/ 	.short	(.L_89 - .L_88)
.L_88:
        /*002c*/ 	.word	0x00000000
        /*0030*/ 	.short	0x0006
        /*0032*/ 	.short	0x0020
        /*0034*/ 	.byte	0x00, 0xf5, 0x21, 0x00


	//----- nvinfo : EIATTR_KPARAM_INFO
	.align		4
.L_89:
        /*0038*/ 	.byte	0x04, 0x17
        /*003a*/ 	.short	(.L_91 - .L_90)
.L_90:
        /*003c*/ 	.word	0x00000000
        /*0040*/ 	.short	0x0005
        /*0042*/ 	.short	0x001c
        /*0044*/ 	.byte	0x00, 0xf0, 0x11, 0x00


	//----- nvinfo : EIATTR_KPARAM_INFO
	.align		4
.L_91:
        /*0048*/ 	.byte	0x04, 0x17
        /*004a*/ 	.short	(.L_93 - .L_92)
.L_92:
        /*004c*/ 	.word	0x00000000
        /*0050*/ 	.short	0x0004
        /*0052*/ 	.short	0x0018
        /*0054*/ 	.byte	0x00, 0xf0, 0x11, 0x00


	//----- nvinfo : EIATTR_KPARAM_INFO
	.align		4
.L_93:
        /*0058*/ 	.byte	0x04, 0x17
        /*005a*/ 	.short	(.L_95 - .L_94)
.L_94:
        /*005c*/ 	.word	0x00000000
        /*0060*/ 	.short	0x0003
        /*0062*/ 	.short	0x0010
        /*0064*/ 	.byte	0x00, 0xf5, 0x21, 0x00


	//----- nvinfo : EIATTR_KPARAM_INFO
	.align		4
.L_95:
        /*0068*/ 	.byte	0x04, 0x17
        /*006a*/ 	.short	(.L_97 - .L_96)
.L_96:
        /*006c*/ 	.word	0x00000000
        /*0070*/ 	.short	0x0002
        /*0072*/ 	.short	0x000c
        /*0074*/ 	.byte	0x00, 0xf0, 0x11, 0x00


	//----- nvinfo : EIATTR_KPARAM_INFO
	.align		4
.L_97:
        /*0078*/ 	.byte	0x04, 0x17
        /*007a*/ 	.short	(.L_99 - .L_98)
.L_98:
        /*007c*/ 	.word	0x00000000
        /*0080*/ 	.short	0x0001
        /*0082*/ 	.short	0x0008
        /*0084*/ 	.byte	0x00, 0xf0, 0x11, 0x00


	//----- nvinfo : EIATTR_KPARAM_INFO
	.align		4
.L_99:
        /*0088*/ 	.byte	0x04, 0x17
        /*008a*/ 	.short	(.L_101 - .L_100)
.L_100:
        /*008c*/ 	.word	0x00000000
        /*0090*/ 	.short	0x0000
        /*0092*/ 	.short	0x0000
        /*0094*/ 	.byte	0x00, 0xf5, 0x21, 0x00


	//----- nvinfo : EIATTR_SPARSE_MMA_MASK
	.align		4
.L_101:
        /*0098*/ 	.byte	0x03, 0x50
        /*009a*/ 	.short	0x0000


	//----- nvinfo : EIATTR_MAXREG_COUNT
	.align		4
        /*009c*/ 	.byte	0x03, 0x1b
        /*009e*/ 	.short	0x00ff


	//----- nvinfo : EIATTR_MERCURY_ISA_VERSION
	.align		4
        /*00a0*/ 	.byte	0x03, 0x5f
        /*00a2*/ 	.short	0x0101


	//----- nvinfo : EIATTR_VRC_CTA_INIT_COUNT
	.align		4
        /*00a4*/ 	.byte	0x02, 0x4a
	.zero		1
	.zero		1


	//----- nvinfo : EIATTR_EXIT_INSTR_OFFSETS
	.align		4
        /*00a8*/ 	.byte	0x04, 0x1c
        /*00aa*/ 	.short	(.L_103 - .L_102)


	//   ....[0]....
.L_102:
        /*00ac*/ 	.word	0x000000c0


	//   ....[1]....
        /*00b0*/ 	.word	0x00000b00


	//----- nvinfo : EIATTR_CRS_STACK_SIZE
	.align		4
.L_103:
        /*00b4*/ 	.byte	0x04, 0x1e
        /*00b6*/ 	.short	(.L_105 - .L_104)
.L_104:
        /*00b8*/ 	.word	0x00000000


	//----- nvinfo : EIATTR_CBANK_PARAM_SIZE
	.align		4
.L_105:
        /*00bc*/ 	.byte	0x03, 0x19
        /*00be*/ 	.short	0x0030


	//----- nvinfo : EIATTR_PARAM_CBANK
	.align		4
        /*00c0*/ 	.byte	0x04, 0x0a
        /*00c2*/ 	.short	(.L_107 - .L_106)
	.align		4
.L_106:
        /*00c4*/ 	.word	index@(.nv.constant0._Z20convolution_completePPiiiS0_iiS0_ii)
        /*00c8*/ 	.short	0x0380
        /*00ca*/ 	.short	0x0030


	//----- nvinfo : EIATTR_SW_WAR
	.align		4
.L_107:
        /*00cc*/ 	.byte	0x04, 0x36
        /*00ce*/ 	.short	(.L_109 - .L_108)
.L_108:
        /*00d0*/ 	.word	0x00000008
.L_109:


//--------------------- .nv.info._Z11convolutionPPiiiS0_iiS0_ii --------------------------
	.section	.nv.info._Z11convolutionPPiiiS0_iiS0_ii,"",@"SHT_CUDA_INFO"
	.sectionflags	@""
	.align	4


	//----- nvinfo : EIATTR_CUDA_API_VERSION
	.align		4
        /*0000*/ 	.byte	0x04, 0x37
        /*0002*/ 	.short	(.L_111 - .L_110)
.L_110:
        /*0004*/ 	.word	0x00000082


	//----- nvinfo : EIATTR_KPARAM_INFO
	.align		4
.L_111:
        /*0008*/ 	.byte	0x04, 0x17
        /*000a*/ 	.short	(.L_113 - .L_112)
.L_112:
        /*000c*/ 	.word	0x00000000
        /*0010*/ 	.short	0x0008
        /*0012*/ 	.short	0x002c
        /*0014*/ 	.byte	0x00, 0xf0, 0x11, 0x00


	//----- nvinfo : EIATTR_KPARAM_INFO
	.align		4
.L_113:
        /*0018*/ 	.byte	0x04, 0x17
        /*001a*/ 	.short	(.L_115 - .L_114)
.L_114:
        /*001c*/ 	.word	0x00000000
        /*0020*/ 	.short	0x0007
        /*0022*/ 	.short	0x0028
        /*0024*/ 	.byte	0x00, 0xf0, 0x11, 0x00


	//----- nvinfo : EIATTR_KPARAM_INFO
	.align		4
.L_115:
        /*0028*/ 	.byte	0x04, 0x17
        /*002a*/ 	.short	(.L_117 - .L_116)
.L_116:
        /*002c*/ 	.word	0x00000000
        /*0030*/ 	.short	0x0006
        /*0032*/ 	.short	0x0020
        /*0034*/ 	.byte	0x00, 0xf5, 0x21, 0x00


	//----- nvinfo : EIATTR_KPARAM_INFO
	.align		4
.L_117:
        /*0038*/ 	.byte	0x04, 0x17
        /*003a*/ 	.short	(.L_119 - .L_118)
.L_118:
        /*003c*/ 	.word	0x00000000
        /*0040*/ 	.short	0x0005
        /*0042*/ 	.short	0x001c
        /*0044*/ 	.byte	0x00, 0xf0, 0x11, 0x00


	//----- nvinfo : EIATTR_KPARAM_INFO
	.align		4
.L_119:
        /*0048*/ 	.byte	0x04, 0x17
        /*004a*/ 	.short	(.L_121 - .L_120)
.L_120:
        /*004c*/ 	.word	0x00000000
        /*0050*/ 	.short	0x0004
        /*0052*/ 	.short	0x0018
        /*0054*/ 	.byte	0x00, 0xf0, 0x11, 0x00


	//----- nvinfo : EIATTR_KPARAM_INFO
	.align		4
.L_121:
        /*0058*/ 	.byte	0x04, 0x17
        /*005a*/ 	.short	(.L_123 - .L_122)
.L_122:
        /*005c*/ 	.word	0x00000000
        /*0060*/ 	.short	0x0003
        /*0062*/ 	.short	0x0010
        /*0064*/ 	.byte	0x00, 0xf5, 0x21, 0x00


	//----- nvinfo : EIATTR_KPARAM_INFO
	.align		4
.L_123:
        /*0068*/ 	.byte	0x04, 0x17
        /*006a*/ 	.short	(.L_125 - .L_124)
.L_124:
        /*006c*/ 	.word	0x00000000
        /*0070*/ 	.short	0x0002
        /*0072*/ 	.short	0x000c
        /*0074*/ 	.byte	0x00, 0xf0, 0x11, 0x00


	//----- nvinfo : EIATTR_KPARAM_INFO
	.align		4
.L_125:
        /*0078*/ 	.byte	0x04, 0x17
        /*007a*/ 	.short	(.L_127 - .L_126)
.L_126:
        /*007c*/ 	.word	0x00000000
        /*0080*/ 	.short	0x0001
        /*0082*/ 	.short	0x0008
        /*0084*/ 	.byte	0x00, 0xf0, 0x11, 0x00


	//----- nvinfo : EIATTR_KPARAM_INFO
	.align		4
.L_127:
        /*0088*/ 	.byte	0x04, 0x17
        /*008a*/ 	.short	(.L_129 - .L_128)
.L_128:
        /*008c*/ 	.word	0x00000000
        /*0090*/ 	.short	0x0000
        /*0092*/ 	.short	0x0000
        /*0094*/ 	.byte	0x00, 0xf5, 0x21, 0x00


	//----- nvinfo : EIATTR_SPARSE_MMA_MASK
	.align		4
.L_129:
        /*0098*/ 	.byte	0x03, 0x50
        /*009a*/ 	.short	0x0000


	//----- nvinfo : EIATTR_MAXREG_COUNT
	.align		4
        /*009c*/ 	.byte	0x03, 0x1b
        /*009e*/ 	.short	0x00ff


	//----- nvinfo : EIATTR_MERCURY_ISA_VERSION
	.align		4
        /*00a0*/ 	.byte	0x03, 0x5f
        /*00a2*/ 	.short	0x0101


	//----- nvinfo : EIATTR_VRC_CTA_INIT_COUNT
	.align		4
        /*00a4*/ 	.byte	0x02, 0x4a
	.zero		1
	.zero		1


	//----- nvinfo : EIATTR_EXIT_INSTR_OFFSETS
	.align		4
        /*00a8*/ 	.byte	0x04, 0x1c
        /*00aa*/ 	.short	(.L_131 - .L_130)


	//   ....[0]....
.L_130:
        /*00ac*/ 	.word	0x000000d0


	//   ....[1]....
        /*00b0*/ 	.word	0x00000150


	//   ....[2]....
        /*00b4*/ 	.word	0x00000190


	//   ....[3]....
        /*00b8*/ 	.word	0x00000a70


	//----- nvinfo : EIATTR_CBANK_PARAM_SIZE
	.align		4
.L_131:
        /*00bc*/ 	.byte	0x03, 0x19
        /*00be*/ 	.short	0x0030


	//----- nvinfo : EIATTR_PARAM_CBANK
	.align		4
        /*00c0*/ 	.byte	0x04, 0x0a
        /*00c2*/ 	.short	(.L_133 - .L_132)
	.align		4
.L_132:
        /*00c4*/ 	.word	index@(.nv.constant0._Z11convolutionPPiiiS0_iiS0_ii)
        /*00c8*/ 	.short	0x0380
        /*00ca*/ 	.short	0x0030


	//----- nvinfo : EIATTR_SW_WAR
	.align		4
.L_133:
        /*00cc*/ 	.byte	0x04, 0x36
        /*00ce*/ 	.short	(.L_135 - .L_134)
.L_134:
        /*00d0*/ 	.word	0x00000008
.L_135:


//--------------------- .nv.info._Z18convolution_sharedPPiiiS0_iiS0_ii --------------------------
	.section	.nv.info._Z18convolution_sharedPPiiiS0_iiS0_ii,"",@"SHT_CUDA_INFO"
	.sectionflags	@""
	.align	4


	//----- nvinfo : EIATTR_CUDA_API_VERSION
	.align		4
        /*0000*/ 	.byte	0x04, 0x37
        /*0002*/ 	.short	(.L_137 - .L_136)
.L_136:
        /*0004*/ 	.word	0x00000082


	//----- nvinfo : EIATTR_KPARAM_INFO
	.align		4
.L_137:
        /*0008*/ 	.byte	0x04, 0x17
        /*000a*/ 	.short	(.L_139 - .L_138)
.L_138:
        /*000c*/ 	.word	0x00000000
        /*0010*/ 	.short	0x0008
        /*0012*/ 	.short	0x002c
        /*0014*/ 	.byte	0x00, 0xf0, 0x11, 0x00


	//----- nvinfo : EIATTR_KPARAM_INFO
	.align		4
.L_139:
        /*0018*/ 	.byte	0x04, 0x17
        /*001a*/ 	.short	(.L_141 - .L_140)
.L_140:
        /*001c*/ 	.word	0x00000000
        /*0020*/ 	.short	0x0007
        /*0022*/ 	.short	0x0028
        /*0024*/ 	.byte	0x00, 0xf0, 0x11, 0x00


	//----- nvinfo : EIATTR_KPARAM_INFO
	.align		4
.L_141:
        /*0028*/ 	.byte	0x04, 0x17
        /*002a*/ 	.short	(.L_143 - .L_142)
.L_142:
        /*002c*/ 	.word	0x00000000
        /*0030*/ 	.short	0x0006
        /*0032*/ 	.short	0x0020
        /*0034*/ 	.byte	0x00, 0xf5, 0x21, 0x00


	//----- nvinfo : EIATTR_KPARAM_INFO
	.align		4
.L_143:
        /*0038*/ 	.byte	0x04, 0x17
        /*003a*/ 	.short	(.L_145 - .L_144)
.L_144:
        /*003c*/ 	.word	0x00000000
        /*0040*/ 	.short	0x0005
        /*0042*/ 	.short	0x001c
        /*0044*/ 	.byte	0x00, 0xf0, 0x11, 0x00


	//----- nvinfo : EIATTR_KPARAM_INFO
	.align		4
.L_145:
        /*0048*/ 	.byte	0x04, 0x17
        /*004a*/ 	.short	(.L_147 - .L_146)
.L_146:
        /*004c*/ 	.word	0x00000000
        /*0050*/ 	.short	0x0004
        /*0052*/ 	.short	0x0018
        /*0054*/ 	.byte	0x00, 0xf0, 0x11, 0x00


	//----- nvinfo : EIATTR_KPARAM_INFO
	.align		4
.L_147:
        /*0058*/ 	.byte	0x04, 0x17
        /*005a*/ 	.short	(.L_149 - .L_148)
.L_148:
        /*005c*/ 	.word	0x00000000
        /*0060*/ 	.short	0x0003
        /*0062*/ 	.short	0x0010
        /*0064*/ 	.byte	0x00, 0xf5, 0x21, 0x00


	//----- nvinfo : EIATTR_KPARAM_INFO
	.align		4
.L_149:
        /*0068*/ 	.byte	0x04, 0x17
        /*006a*/ 	.short	(.L_151 - .L_150)
.L_150:
        /*006c*/ 	.word	0x00000000
        /*0070*/ 	.short	0x0002
        /*0072*/ 	.short	0x000c
        /*0074*/ 	.byte	0x00, 0xf0, 0x11, 0x00


	//----- nvinfo : EIATTR_KPARAM_INFO
	.align		4
.L_151:
        /*0078*/ 	.byte	0x04, 0x17
        /*007a*/ 	.short	(.L_153 - .L_152)
.L_152:
        /*007c*/ 	.word	0x00000000
        /*0080*/ 	.short	0x0001
        /*0082*/ 	.short	0x0008
        /*0084*/ 	.byte	0x00, 0xf0, 0x11, 0x00


	//----- nvinfo : EIATTR_KPARAM_INFO
	.align		4
.L_153:
        /*0088*/ 	.byte	0x04, 0x17
        /*008a*/ 	.short	(.L_155 - .L_154)
.L_154:
        /*008c*/ 	.word	0x00000000
        /*0090*/ 	.short	0x0000
        /*0092*/ 	.short	0x0000
        /*0094*/ 	.byte	0x00, 0xf5, 0x21, 0x00


	//----- nvinfo : EIATTR_SPARSE_MMA_MASK
	.align		4
.L_155:
        /*0098*/ 	.byte	0x03, 0x50
        /*009a*/ 	.short	0x0000


	//----- nvinfo : EIATTR_MAXREG_COUNT
	.align		4
        /*009c*/ 	.byte	0x03, 0x1b
        /*009e*/ 	.short	0x00ff


	//----- nvinfo : EIATTR_MERCURY_ISA_VERSION
	.align		4
        /*00a0*/ 	.byte	0x03, 0x5f
        /*00a2*/ 	.short	0x0101


	//----- nvinfo : EIATTR_VRC_CTA_INIT_COUNT
	.align		4
        /*00a4*/ 	.byte	0x02, 0x4a
	.zero		1
	.zero		1


	//----- nvinfo : EIATTR_EXIT_INSTR_OFFSETS
	.align		4
        /*00a8*/ 	.byte	0x04, 0x1c
        /*00aa*/ 	.short	(.L_157 - .L_156)


	//   ....[0]....
.L_156:
        /*00ac*/ 	.word	0x000001f0


	//----- nvinfo : EIATTR_CBANK_PARAM_SIZE
	.align		4
.L_157:
        /*00b0*/ 	.byte	0x03, 0x19
        /*00b2*/ 	.short	0x0030


	//----- nvinfo : EIATTR_PARAM_CBANK
	.align		4
        /*00b4*/ 	.byte	0x04, 0x0a
        /*00b6*/ 	.short	(.L_159 - .L_158)
	.align		4
.L_158:
        /*00b8*/ 	.word	index@(.nv.constant0._Z18convolution_sharedPPiiiS0_iiS0_ii)
        /*00bc*/ 	.short	0x0380
        /*00be*/ 	.short	0x0030


	//----- nvinfo : EIATTR_SW_WAR
	.align		4
.L_159:
        /*00c0*/ 	.byte	0x04, 0x36
        /*00c2*/ 	.short	(.L_161 - .L_160)
.L_160:
        /*00c4*/ 	.word	0x00000008
.L_161:


//--------------------- .nv.callgraph             --------------------------
	.section	.nv.callgraph,"",@"SHT_CUDA_CALLGRAPH"
	.align	4
	.sectionentsize	8
	.align		4
        /*0000*/ 	.word	0x00000000
	.align		4
        /*0004*/ 	.word	0xffffffff
	.align		4
        /*0008*/ 	.word	0x00000000
	.align		4
        /*000c*/ 	.word	0xfffffffe
	.align		4
        /*0010*/ 	.word	0x00000000
	.align		4
        /*0014*/ 	.word	0xfffffffd
	.align		4
        /*0018*/ 	.word	0x00000000
	.align		4
        /*001c*/ 	.word	0xfffffffc


//--------------------- .text._Z11matrix_multPPiiiS0_iiS0_ii --------------------------
	.section	.text._Z11matrix_multPPiiiS0_iiS0_ii,"ax",@progbits
	.align	128
        .global         _Z11matrix_multPPiiiS0_iiS0_ii
        .type           _Z11matrix_multPPiiiS0_iiS0_ii,@function
        .size           _Z11matrix_multPPiiiS0_iiS0_ii,(.L_x_36 - _Z11matrix_multPPiiiS0_iiS0_ii)
        .other          _Z11matrix_multPPiiiS0_iiS0_ii,@"STO_CUDA_ENTRY STV_DEFAULT"
_Z11matrix_multPPiiiS0_iiS0_ii:
.text._Z11matrix_multPPiiiS0_iiS0_ii:
[----:B------:R-:W-:Y:S01]  /*0000*/  LDC R1, c[0x0][0x37c] ;  /* 0x0000df00ff017b82 */ /* 0x000fe20000000800 */
[----:B------:R-:W0:Y:S07]  /*0010*/  S2R R0, SR_TID.X ;  /* 0x0000000000007919 */ /* 0x000e2e0000002100 */
[----:B------:R-:W0:Y:S01]  /*0020*/  S2UR UR4, SR_CTAID.X ;  /* 0x00000000000479c3 */ /* 0x000e220000002500 */
[----:B------:R-:W1:Y:S01]  /*0030*/  LDCU.64 UR6, c[0x0][0x3a8] ;  /* 0x00007500ff0677ac */ /* 0x000e620008000a00 */
[----:B------:R-:W2:Y:S06]  /*0040*/  S2R R2, SR_TID.Y ;  /* 0x0000000000027919 */ /* 0x000eac0000002200 */
[----:B------:R-:W0:Y:S08]  /*0050*/  LDC R3, c[0x0][0x360] ;  /* 0x0000d800ff037b82 */ /* 0x000e300000000800 */
[----:B------:R-:W2:Y:S08]  /*0060*/  S2UR UR5, SR_CTAID.Y ;  /* 0x00000000000579c3 */ /* 0x000eb00000002600 */
[----:B------:R-:W2:Y:S01]  /*0070*/  LDC R5, c[0x0][0x364] ;  /* 0x0000d900ff057b82 */ /* 0x000ea20000000800 */
[----:B0-----:R-:W-:-:S05]  /*0080*/  IMAD R0, R3, UR4, R0 ;  /* 0x0000000403007c24 */ /* 0x001fca000f8e0200 */
[----:B-1----:R-:W-:Y:S01]  /*0090*/  ISETP.GE.AND P0, PT, R0, UR7, PT ;  /* 0x0000000700007c0c */ /* 0x002fe2000bf06270 */
[----:B--2---:R-:W-:-:S05]  /*00a0*/  IMAD R2, R5, UR5, R2 ;  /* 0x0000000505027c24 */ /* 0x004fca000f8e0202 */
[----:B------:R-:W-:-:S13]  /*00b0*/  ISETP.GE.OR P0, PT, R2, UR6, P0 ;  /* 0x0000000602007c0c */ /* 0x000fda0008706670 */
[----:B------:R-:W-:Y:S05]  /*00c0*/  @P0 EXIT ;  /* 0x000000000000094d */ /* 0x000fea0003800000 */
[----:B------:R-:W0:Y:S01]  /*00d0*/  LDCU UR6, c[0x0][0x38c] ;  /* 0x00007180ff0677ac */ /* 0x000e220008000800 */
[----:B------:R-:W-:Y:S01]  /*00e0*/  HFMA2 R9, -RZ, RZ, 0, 0 ;  /* 0x00000000ff097431 */ /* 0x000fe200000001ff */
[----:B------:R-:W1:Y:S01]  /*00f0*/  LDCU.64 UR10, c[0x0][0x358] ;  /* 0x00006b00ff0a77ac */ /* 0x000e620008000a00 */
[----:B0-----:R-:W-:-:S09]  /*0100*/  UISETP.GE.AND UP0, UPT, UR6, 0x1, UPT ;  /* 0x000000010600788c */ /* 0x001fd2000bf06270 */
[----:B-1----:R-:W-:Y:S05]  /*0110*/  BRA.U !UP0, `(.L_x_0) ;  /* 0x0000000d08447547 */ /* 0x002fea000b800000 */
[----:B------:R-:W0:Y:S02]  /*0120*/  LDC.64 R12, c[0x0][0x380] ;  /* 0x0000e000ff0c7b82 */ /* 0x000e240000000a00 */
[----:B0-----:R-:W-:-:S06]  /*0130*/  IMAD.WIDE.U32 R12, R2, 0x8, R12 ;  /* 0x00000008020c7825 */ /* 0x001fcc00078e000c */
[----:B------:R-:W5:Y:S01]  /*0140*/  LDG.E.64 R12, desc[UR10][R12.64] ;  /* 0x0000000a0c0c7981 */ /* 0x000f62000c1e1b00 */
[----:B------:R-:W-:Y:S01]  /*0150*/  UISETP.GE.U32.AND UP1, UPT, UR6, 0x10, UPT ;  /* 0x000000100600788c */ /* 0x000fe2000bf26070 */
[----:B------:R-:W-:Y:S01]  /*0160*/  MOV R3, RZ ;  /* 0x000000ff00037202 */ /* 0x000fe20000000f00 */
[----:B------:R-:W-:Y:S01]  /*0170*/  ULOP3.LUT UR7, UR6, 0xf, URZ, 0xc0, !UPT ;  /* 0x0000000f06077892 */ /* 0x000fe2000f8ec0ff */
[----:B------:R-:W-:-:S03]  /*0180*/  MOV R9, RZ ;  /* 0x000000ff00097202 */ /* 0x000fc60000000f00 */
[----:B------:R-:W-:-:S03]  /*0190*/  UISETP.NE.AND UP0, UPT, UR7, URZ, UPT ;  /* 0x000000ff0700728c */ /* 0x000fc6000bf05270 */
[----:B------:R-:W-:Y:S08]  /*01a0*/  BRA.U !UP1, `(.L_x_1) ;  /* 0x00000005098c7547 */ /* 0x000ff0000b800000 */
[----:B------:R-:W0:Y:S01]  /*01b0*/  LDCU.64 UR4, c[0x0][0x390] ;  /* 0x00007200ff0477ac */ /* 0x000e220008000a00 */
[----:B-----5:R-:W-:Y:S02]  /*01c0*/  IADD3 R4, P0, PT, R12, 0x20, RZ ;  /* 0x000000200c047810 */ /* 0x020fe40007f1e0ff */
[----:B------:R-:W-:Y:S01]  /*01d0*/  MOV R9, RZ ;  /* 0x000000ff00097202 */ /* 0x000fe20000000f00 */
[----:B------:R-:W-:Y:S01]  /*01e0*/  ULOP3.LUT UR8, UR6, 0x7ffffff0, URZ, 0xc0, !UPT ;  /* 0x7ffffff006087892 */ /* 0x000fe2000f8ec0ff */
[----:B------:R-:W-:-:S03]  /*01f0*/  IADD3.X R11, PT, PT, RZ, R13, RZ, P0, !PT ;  /* 0x0000000dff0b7210 */ /* 0x000fc600007fe4ff */
[----:B------:R-:W-:Y:S02]  /*0200*/  UIADD3 UR9, UPT, UPT, -UR8, URZ, URZ ;  /* 0x000000ff08097290 */ /* 0x000fe4000fffe1ff */
[----:B------:R-:W-:Y:S01]  /*0210*/  MOV R3, UR8 ;  /* 0x0000000800037c02 */ /* 0x000fe20008000f00 */
[----:B0-----:R-:W-:-:S04]  /*0220*/  UIADD3 UR4, UP1, UPT, UR4, 0x40, URZ ;  /* 0x0000004004047890 */ /* 0x001fc8000ff3e0ff */
[----:B------:R-:W-:Y:S02]  /*0230*/  UIADD3.X UR5, UPT, UPT, URZ, UR5, URZ, UP1, !UPT ;  /* 0x00000005ff057290 */ /* 0x000fe40008ffe4ff */
[----:B------:R-:W-:-:S04]  /*0240*/  MOV R14, UR4 ;  /* 0x00000004000e7c02 */ /* 0x000fc80008000f00 */
[----:B------:R-:W-:-:S07]  /*0250*/  MOV R15, UR5 ;  /* 0x00000005000f7c02 */ /* 0x000fce0008000f00 */
.L_x_2:
[----:B------:R-:W2:Y:S04]  /*0260*/  LDG.E.64 R26, desc[UR10][R14.64+-0x40] ;  /* 0xffffc00a0e1a7981 */ /* 0x000ea8000c1e1b00 */
[----:B------:R-:W3:Y:S04]  /*0270*/  LDG.E.64 R24, desc[UR10][R14.64+-0x38] ;  /* 0xffffc80a0e187981 */ /* 0x000ee8000c1e1b00 */
[----:B------:R-:W4:Y:S04]  /*0280*/  LDG.E.64 R22, desc[UR10][R14.64+-0x30] ;  /* 0xffffd00a0e167981 */ /* 0x000f28000c1e1b00 */
[----:B------:R-:W5:Y:S04]  /*0290*/  LDG.E.64 R6, desc[UR10][R14.64+-0x28] ;  /* 0xffffd80a0e067981 */ /* 0x000f68000c1e1b00 */
[----:B------:R-:W5:Y:S04]  /*02a0*/  LDG.E.64 R20, desc[UR10][R14.64+-0x20] ;  /* 0xffffe00a0e147981 */ /* 0x000f68000c1e1b00 */
[----:B------:R-:W5:Y:S04]  /*02b0*/  LDG.E.64 R28, desc[UR10][R14.64+-0x18] ;  /* 0xffffe80a0e1c7981 */ /* 0x000f68000c1e1b00 */
[----:B------:R-:W5:Y:S04]  /*02c0*/  LDG.E.64 R18, desc[UR10][R14.64+-0x10] ;  /* 0xfffff00a0e127981 */ /* 0x000f68000c1e1b00 */
[----:B------:R-:W5:Y:S01]  /*02d0*/  LDG.E.64 R16, desc[UR10][R14.64+-0x8] ;  /* 0xfffff80a0e107981 */ /* 0x000f62000c1e1b00 */
[----:B------:R-:W-:-:S05]  /*02e0*/  MOV R10, R4 ;  /* 0x00000004000a7202 */ /* 0x000fca0000000f00 */
[----:B------:R-:W5:Y:S01]  /*02f0*/  LDG.E R5, desc[UR10][R10.64+-0xc] ;  /* 0xfffff40a0a057981 */ /* 0x000f62000c1e1900 */
[----:B--2---:R-:W-:-:S04]  /*0300*/  IMAD.WIDE R26, R0, 0x4, R26 ;  /* 0x00000004001a7825 */ /* 0x004fc800078e021a */
[C---:B---3--:R-:W-:Y:S01]  /*0310*/  IMAD.WIDE R24, R0.reuse, 0x4, R24 ;  /* 0x0000000400187825 */ /* 0x048fe200078e0218 */
[----:B------:R-:W2:Y:S03]  /*0320*/  LDG.E R8, desc[UR10][R26.64] ;  /* 0x0000000a1a087981 */ /* 0x000ea6000c1e1900 */
[C---:B----4-:R-:W-:Y:S02]  /*0330*/  IMAD.WIDE R22, R0.reuse, 0x4, R22 ;  /* 0x0000000400167825 */ /* 0x050fe400078e0216 */
[----:B------:R-:W3:Y:S02]  /*0340*/  LDG.E R25, desc[UR10][R24.64] ;  /* 0x0000000a18197981 */ /* 0x000ee4000c1e1900 */
[C---:B-----5:R-:W-:Y:S02]  /*0350*/  IMAD.WIDE R6, R0.reuse, 0x4, R6 ;  /* 0x0000000400067825 */ /* 0x060fe400078e0206 */
[----:B------:R-:W4:Y:S04]  /*0360*/  LDG.E R23, desc[UR10][R22.64] ;  /* 0x0000000a16177981 */ /* 0x000f28000c1e1900 */
[----:B------:R-:W2:Y:S04]  /*0370*/  LDG.E R26, desc[UR10][R10.64+-0x20] ;  /* 0xffffe00a0a1a7981 */ /* 0x000ea8000c1e1900 */
[----:B------:R-:W3:Y:S01]  /*0380*/  LDG.E R24, desc[UR10][R10.64+-0x1c] ;  /* 0xffffe40a0a187981 */ /* 0x000ee2000c1e1900 */
[----:B------:R-:W-:-:S03]  /*0390*/  IMAD.WIDE R20, R0, 0x4, R20 ;  /* 0x0000000400147825 */ /* 0x000fc600078e0214 */
[----:B------:R-:W4:Y:S04]  /*03a0*/  LDG.E R22, desc[UR10][R10.64+-0x18] ;  /* 0xffffe80a0a167981 */ /* 0x000f28000c1e1900 */
[----:B------:R-:W5:Y:S04]  /*03b0*/  LDG.E R7, desc[UR10][R6.64] ;  /* 0x0000000a06077981 */ /* 0x000f68000c1e1900 */
[----:B------:R-:W5:Y:S01]  /*03c0*/  LDG.E R21, desc[UR10][R20.64] ;  /* 0x0000000a14157981 */ /* 0x000f62000c1e1900 */
[----:B------:R-:W-:-:S03]  /*03d0*/  IMAD.WIDE R28, R0, 0x4, R28 ;  /* 0x00000004001c7825 */ /* 0x000fc600078e021c */
[----:B------:R-:W5:Y:S04]  /*03e0*/  LDG.E R27, desc[UR10][R10.64+-0x8] ;  /* 0xfffff80a0a1b7981 */ /* 0x000f68000c1e1900 */
[----:B------:R-:W5:Y:S04]  /*03f0*/  LDG.E R6, desc[UR10][R10.64+-0x14] ;  /* 0xffffec0a0a067981 */ /* 0x000f68000c1e1900 */
[----:B------:R-:W5:Y:S01]  /*0400*/  LDG.E R20, desc[UR10][R10.64+-0x10] ;  /* 0xfffff00a0a147981 */ /* 0x000f62000c1e1900 */
[----:B------:R-:W-:-:S03]  /*0410*/  IMAD.WIDE R18, R0, 0x4, R18 ;  /* 0x0000000400127825 */ /* 0x000fc600078e0212 */
[----:B------:R-:W5:Y:S01]  /*0420*/  LDG.E R4, desc[UR10][R28.64] ;  /* 0x0000000a1c047981 */ /* 0x000f62000c1e1900 */
[----:B------:R-:W-:-:S03]  /*0430*/  IMAD.WIDE R16, R0, 0x4, R16 ;  /* 0x0000000400107825 */ /* 0x000fc600078e0210 */
[----:B------:R0:W5:Y:S04]  /*0440*/  LDG.E R18, desc[UR10][R18.64] ;  /* 0x0000000a12127981 */ /* 0x000168000c1e1900 */
[----:B------:R-:W5:Y:S04]  /*0450*/  LDG.E R16, desc[UR10][R16.64] ;  /* 0x0000000a10107981 */ /* 0x000f68000c1e1900 */
[----:B------:R-:W5:Y:S04]  /*0460*/  LDG.E R29, desc[UR10][R10.64+0x4] ;  /* 0x0000040a0a1d7981 */ /* 0x000f68000c1e1900 */
[----:B------:R-:W5:Y:S04]  /*0470*/  LDG.E R28, desc[UR10][R10.64+0x8] ;  /* 0x0000080a0a1c7981 */ /* 0x000f68000c1e1900 */
[----:B------:R-:W5:Y:S01]  /*0480*/  LDG.E R17, desc[UR10][R10.64+-0x4] ;  /* 0xfffffc0a0a117981 */ /* 0x000f62000c1e1900 */
[----:B--2---:R-:W-:-:S04]  /*0490*/  IMAD R8, R26, R8, R9 ;  /* 0x000000081a087224 */ /* 0x004fc800078e0209 */
[----:B---3--:R-:W-:-:S04]  /*04a0*/  IMAD R8, R24, R25, R8 ;  /* 0x0000001918087224 */ /* 0x008fc800078e0208 */
[----:B----4-:R-:W-:Y:S02]  /*04b0*/  IMAD R24, R22, R23, R8 ;  /* 0x0000001716187224 */ /* 0x010fe400078e0208 */
[----:B------:R-:W2:Y:S04]  /*04c0*/  LDG.E.64 R22, desc[UR10][R14.64] ;  /* 0x0000000a0e167981 */ /* 0x000ea8000c1e1b00 */
[----:B------:R-:W3:Y:S01]  /*04d0*/  LDG.E.64 R8, desc[UR10][R14.64+0x8] ;  /* 0x0000080a0e087981 */ /* 0x000ee2000c1e1b00 */
[----:B-----5:R-:W-:-:S03]  /*04e0*/  IMAD R6, R6, R7, R24 ;  /* 0x0000000706067224 */ /* 0x020fc600078e0218 */
[----:B------:R-:W4:Y:S01]  /*04f0*/  LDG.E.64 R24, desc[UR10][R14.64+0x20] ;  /* 0x0000200a0e187981 */ /* 0x000f22000c1e1b00 */
[----:B0-----:R-:W-:-:S03]  /*0500*/  IMAD R19, R20, R21, R6 ;  /* 0x0000001514137224 */ /* 0x001fc600078e0206 */
[----:B------:R-:W5:Y:S04]  /*0510*/  LDG.E.64 R20, desc[UR10][R14.64+0x10] ;  /* 0x0000100a0e147981 */ /* 0x000f68000c1e1b00 */
[----:B------:R-:W5:Y:S01]  /*0520*/  LDG.E.64 R6, desc[UR10][R14.64+0x18] ;  /* 0x0000180a0e067981 */ /* 0x000f62000c1e1b00 */
[----:B------:R-:W-:-:S03]  /*0530*/  IMAD R19, R5, R4, R19 ;  /* 0x0000000405137224 */ /* 0x000fc600078e0213 */
[----:B------:R-:W5:Y:S01]  /*0540*/  LDG.E.64 R4, desc[UR10][R14.64+0x28] ;  /* 0x0000280a0e047981 */ /* 0x000f62000c1e1b00 */
[----:B------:R-:W-:-:S03]  /*0550*/  IMAD R26, R27, R18, R19 ;  /* 0x000000121b1a7224 */ /* 0x000fc600078e0213 */
[----:B------:R-:W5:Y:S04]  /*0560*/  LDG.E.64 R18, desc[UR10][R14.64+0x30] ;  /* 0x0000300a0e127981 */ /* 0x000f68000c1e1b00 */
[----:B------:R-:W5:Y:S01]  /*0570*/  LDG.E R27, desc[UR10][R10.64] ;  /* 0x0000000a0a1b7981 */ /* 0x000f62000c1e1900 */
[----:B------:R-:W-:-:S03]  /*0580*/  IMAD R26, R17, R16, R26 ;  /* 0x00000010111a7224 */ /* 0x000fc600078e021a */
[----:B------:R-:W5:Y:S01]  /*0590*/  LDG.E.64 R16, desc[UR10][R14.64+0x38] ;  /* 0x0000380a0e107981 */ /* 0x000f62000c1e1b00 */
[----:B--2---:R-:W-:-:S04]  /*05a0*/  IMAD.WIDE R22, R0, 0x4, R22 ;  /* 0x0000000400167825 */ /* 0x004fc800078e0216 */
[C---:B---3--:R-:W-:Y:S02]  /*05b0*/  IMAD.WIDE R8, R0.reuse, 0x4, R8 ;  /* 0x0000000400087825 */ /* 0x048fe400078e0208 */
[----:B------:R-:W2:Y:S04]  /*05c0*/  LDG.E R23, desc[UR10][R22.64] ;  /* 0x0000000a16177981 */ /* 0x000ea8000c1e1900 */
[----:B------:R-:W3:Y:S01]  /*05d0*/  LDG.E R8, desc[UR10][R8.64] ;  /* 0x0000000a08087981 */ /* 0x000ee2000c1e1900 */
[----:B----4-:R-:W-:-:S03]  /*05e0*/  IMAD.WIDE R24, R0, 0x4, R24 ;  /* 0x0000000400187825 */ /* 0x010fc600078e0218 */
[----:B------:R-:W4:Y:S01]  /*05f0*/  LDG.E R22, desc[UR10][R10.64+0x10] ;  /* 0x0000100a0a167981 */ /* 0x000f22000c1e1900 */
[----:B-----5:R-:W-:-:S03]  /*0600*/  IMAD.WIDE R20, R0, 0x4, R20 ;  /* 0x0000000400147825 */ /* 0x020fc600078e0214 */
[----:B------:R-:W5:Y:S01]  /*0610*/  LDG.E R9, desc[UR10][R10.64+0xc] ;  /* 0x00000c0a0a097981 */ /* 0x000f62000c1e1900 */
[----:B------:R-:W-:-:S03]  /*0620*/  IMAD.WIDE R6, R0, 0x4, R6 ;  /* 0x0000000400067825 */ /* 0x000fc600078e0206 */
[----:B------:R-:W4:Y:S04]  /*0630*/  LDG.E R24, desc[UR10][R24.64] ;  /* 0x0000000a18187981 */ /* 0x000f28000c1e1900 */
[----:B------:R-:W5:Y:S01]  /*0640*/  LDG.E R20, desc[UR10][R20.64] ;  /* 0x0000000a14147981 */ /* 0x000f62000c1e1900 */
[----:B------:R-:W-:-:S03]  /*0650*/  IMAD.WIDE R4, R0, 0x4, R4 ;  /* 0x0000000400047825 */ /* 0x000fc600078e0204 */
[----:B------:R-:W4:Y:S01]  /*0660*/  LDG.E R6, desc[UR10][R6.64] ;  /* 0x0000000a06067981 */ /* 0x000f22000c1e1900 */
[----:B------:R-:W-:-:S03]  /*0670*/  IMAD.WIDE R18, R0, 0x4, R18 ;  /* 0x0000000400127825 */ /* 0x000fc600078e0212 */
[----:B------:R-:W4:Y:S04]  /*0680*/  LDG.E R4, desc[UR10][R4.64] ;  /* 0x0000000a04047981 */ /* 0x000f28000c1e1900 */
[----:B------:R-:W4:Y:S04]  /*0690*/  LDG.E R18, desc[UR10][R18.64] ;  /* 0x0000000a12127981 */ /* 0x000f28000c1e1900 */
[----:B------:R-:W4:Y:S01]  /*06a0*/  LDG.E R7, desc[UR10][R10.64+0x14] ;  /* 0x0000140a0a077981 */ /* 0x000f22000c1e1900 */
[----:B------:R-:W-:-:S03]  /*06b0*/  IMAD.WIDE R16, R0, 0x4, R16 ;  /* 0x0000000400107825 */ /* 0x000fc600078e0210 */
[----:B------:R-:W4:Y:S04]  /*06c0*/  LDG.E R21, desc[UR10][R10.64+0x18] ;  /* 0x0000180a0a157981 */ /* 0x000f28000c1e1900 */
[----:B------:R-:W4:Y:S04]  /*06d0*/  LDG.E R16, desc[UR10][R16.64] ;  /* 0x0000000a10107981 */ /* 0x000f28000c1e1900 */
[----:B------:R0:W4:Y:S01]  /*06e0*/  LDG.E R5, desc[UR10][R10.64+0x1c] ;  /* 0x00001c0a0a057981 */ /* 0x000122000c1e1900 */
[----:B------:R-:W-:-:S04]  /*06f0*/  UIADD3 UR9, UPT, UPT, UR9, 0x10, URZ ;  /* 0x0000001009097890 */ /* 0x000fc8000fffe0ff */
[----:B------:R-:W-:Y:S01]  /*0700*/  UISETP.NE.AND UP1, UPT, UR9, URZ, UPT ;  /* 0x000000ff0900728c */ /* 0x000fe2000bf25270 */
[----:B------:R-:W-:-:S04]  /*0710*/  IADD3 R14, P1, PT, R14, 0x80, RZ ;  /* 0x000000800e0e7810 */ /* 0x000fc80007f3e0ff */
[----:B------:R-:W-:Y:S01]  /*0720*/  IADD3.X R15, PT, PT, RZ, R15, RZ, P1, !PT ;  /* 0x0000000fff0f7210 */ /* 0x000fe20000ffe4ff */
[----:B--2---:R-:W-:-:S04]  /*0730*/  IMAD R23, R27, R23, R26 ;  /* 0x000000171b177224 */ /* 0x004fc800078e021a */
[----:B---3--:R-:W-:-:S04]  /*0740*/  IMAD R23, R29, R8, R23 ;  /* 0x000000081d177224 */ /* 0x008fc800078e0217 */
[----:B-----5:R-:W-:-:S04]  /*0750*/  IMAD R20, R28, R20, R23 ;  /* 0x000000141c147224 */ /* 0x020fc800078e0217 */
[----:B----4-:R-:W-:-:S04]  /*0760*/  IMAD R9, R9, R6, R20 ;  /* 0x0000000609097224 */ /* 0x010fc800078e0214 */
[----:B------:R-:W-:-:S04]  /*0770*/  IMAD R9, R22, R24, R9 ;  /* 0x0000001816097224 */ /* 0x000fc800078e0209 */
[----:B------:R-:W-:Y:S01]  /*0780*/  IMAD R7, R7, R4, R9 ;  /* 0x0000000407077224 */ /* 0x000fe200078e0209 */
[----:B------:R-:W-:-:S03]  /*0790*/  IADD3 R4, P0, PT, R10, 0x40, RZ ;  /* 0x000000400a047810 */ /* 0x000fc60007f1e0ff */
[----:B------:R-:W-:Y:S01]  /*07a0*/  IMAD R7, R21, R18, R7 ;  /* 0x0000001215077224 */ /* 0x000fe200078e0207 */
[----:B0-----:R-:W-:-:S03]  /*07b0*/  IADD3.X R11, PT, PT, RZ, R11, RZ, P0, !PT ;  /* 0x0000000bff0b7210 */ /* 0x001fc600007fe4ff */
[----:B------:R-:W-:Y:S01]  /*07c0*/  IMAD R9, R5, R16, R7 ;  /* 0x0000001005097224 */ /* 0x000fe200078e0207 */
[----:B------:R-:W-:Y:S06]  /*07d0*/  BRA.U UP1, `(.L_x_2) ;  /* 0xfffffff901a07547 */ /* 0x000fec000b83ffff */
.L_x_1:
[----:B------:R-:W-:Y:S05]  /*07e0*/  BRA.U !UP0, `(.L_x_0) ;  /* 0x0000000508907547 */ /* 0x000fea000b800000 */
[----:B------:R-:W-:Y:S02]  /*07f0*/  UISETP.GE.U32.AND UP0, UPT, UR7, 0x8, UPT ;  /* 0x000000080700788c */ /* 0x000fe4000bf06070 */
[----:B------:R-:W-:-:S04]  /*0800*/  ULOP3.LUT UR5, UR6, 0x7, URZ, 0xc0, !UPT ;  /* 0x0000000706057892 */ /* 0x000fc8000f8ec0ff */
[----:B------:R-:W-:-:S03]  /*0810*/  UISETP.NE.AND UP1, UPT, UR5, URZ, UPT ;  /* 0x000000ff0500728c */ /* 0x000fc6000bf25270 */
[----:B------:R-:W-:Y:S08]  /*0820*/  BRA.U !UP0, `(.L_x_3) ;  /* 0x0000000108b07547 */ /* 0x000ff0000b800000 */
[----:B------:R-:W0:Y:S02]  /*0830*/  LDC.64 R26, c[0x0][0x390] ;  /* 0x0000e400ff1a7b82 */ /* 0x000e240000000a00 */
[----:B0-----:R-:W-:-:S05]  /*0840*/  IMAD.WIDE.U32 R26, R3, 0x8, R26 ;  /* 0x00000008031a7825 */ /* 0x001fca00078e001a */
[----:B------:R-:W2:Y:S04]  /*0850*/  LDG.E.64 R4, desc[UR10][R26.64] ;  /* 0x0000000a1a047981 */ /* 0x000ea8000c1e1b00 */
[----:B------:R-:W3:Y:S04]  /*0860*/  LDG.E.64 R28, desc[UR10][R26.64+0x8] ;  /* 0x0000080a1a1c7981 */ /* 0x000ee8000c1e1b00 */
[----:B------:R-:W4:Y:S04]  /*0870*/  LDG.E.64 R20, desc[UR10][R26.64+0x10] ;  /* 0x0000100a1a147981 */ /* 0x000f28000c1e1b00 */
[----:B------:R-:W4:Y:S04]  /*0880*/  LDG.E.64 R22, desc[UR10][R26.64+0x18] ;  /* 0x0000180a1a167981 */ /* 0x000f28000c1e1b00 */
[----:B------:R-:W4:Y:S04]  /*0890*/  LDG.E.64 R18, desc[UR10][R26.64+0x20] ;  /* 0x0000200a1a127981 */ /* 0x000f28000c1e1b00 */
[----:B------:R-:W4:Y:S04]  /*08a0*/  LDG.E.64 R16, desc[UR10][R26.64+0x28] ;  /* 0x0000280a1a107981 */ /* 0x000f28000c1e1b00 */
[----:B------:R-:W4:Y:S04]  /*08b0*/  LDG.E.64 R14, desc[UR10][R26.64+0x30] ;  /* 0x0000300a1a0e7981 */ /* 0x000f28000c1e1b00 */
[----:B------:R-:W4:Y:S01]  /*08c0*/  LDG.E.64 R10, desc[UR10][R26.64+0x38] ;  /* 0x0000380a1a0a7981 */ /* 0x000f22000c1e1b00 */
[----:B-----5:R-:W-:-:S05]  /*08d0*/  IMAD.WIDE.U32 R6, R3, 0x4, R12 ;  /* 0x0000000403067825 */ /* 0x020fca00078e000c */
[----:B------:R-:W4:Y:S04]  /*08e0*/  LDG.E R25, desc[UR10][R6.64+0x4] ;  /* 0x0000040a06197981 */ /* 0x000f28000c1e1900 */
[----:B------:R-:W4:Y:S04]  /*08f0*/  LDG.E R24, desc[UR10][R6.64+0x8] ;  /* 0x0000080a06187981 */ /* 0x000f28000c1e1900 */
[----:B------:R-:W4:Y:S04]  /*0900*/  LDG.E R26, desc[UR10][R6.64+0xc] ;  /* 0x00000c0a061a7981 */ /* 0x000f28000c1e1900 */
[----:B------:R-:W4:Y:S01]  /*0910*/  LDG.E R27, desc[UR10][R6.64+0x10] ;  /* 0x0000100a061b7981 */ /* 0x000f22000c1e1900 */
[----:B--2---:R-:W-:-:S04]  /*0920*/  IMAD.WIDE R4, R0, 0x4, R4 ;  /* 0x0000000400047825 */ /* 0x004fc800078e0204 */
[C---:B---3--:R-:W-:Y:S02]  /*0930*/  IMAD.WIDE R28, R0.reuse, 0x4, R28 ;  /* 0x00000004001c7825 */ /* 0x048fe400078e021c */
[----:B------:R-:W2:Y:S02]  /*0940*/  LDG.E R4, desc[UR10][R4.64] ;  /* 0x0000000a04047981 */ /* 0x000ea4000c1e1900 */
[C---:B----4-:R-:W-:Y:S02]  /*0950*/  IMAD.WIDE R20, R0.reuse, 0x4, R20 ;  /* 0x0000000400147825 */ /* 0x050fe400078e0214 */
[----:B------:R-:W3:Y:S02]  /*0960*/  LDG.E R8, desc[UR10][R28.64] ;  /* 0x0000000a1c087981 */ /* 0x000ee4000c1e1900 */
[C---:B------:R-:W-:Y:S02]  /*0970*/  IMAD.WIDE R22, R0.reuse, 0x4, R22 ;  /* 0x0000000400167825 */ /* 0x040fe400078e0216 */
[----:B------:R-:W4:Y:S04]  /*0980*/  LDG.E R21, desc[UR10][R20.64] ;  /* 0x0000000a14157981 */ /* 0x000f28000c1e1900 */
[----:B------:R-:W2:Y:S01]  /*0990*/  LDG.E R5, desc[UR10][R6.64] ;  /* 0x0000000a06057981 */ /* 0x000ea2000c1e1900 */
[----:B------:R-:W-:-:S03]  /*09a0*/  IMAD.WIDE R18, R0, 0x4, R18 ;  /* 0x0000000400127825 */ /* 0x000fc600078e0212 */
[----:B------:R-:W4:Y:S01]  /*09b0*/  LDG.E R23, desc[UR10][R22.64] ;  /* 0x0000000a16177981 */ /* 0x000f22000c1e1900 */
[----:B------:R-:W-:-:S03]  /*09c0*/  IMAD.WIDE R16, R0, 0x4, R16 ;  /* 0x0000000400107825 */ /* 0x000fc600078e0210 */
[----:B------:R-:W4:Y:S01]  /*09d0*/  LDG.E R18, desc[UR10][R18.64] ;  /* 0x0000000a12127981 */ /* 0x000f22000c1e1900 */
[----:B------:R-:W-:-:S03]  /*09e0*/  IMAD.WIDE R14, R0, 0x4, R14 ;  /* 0x00000004000e7825 */ /* 0x000fc600078e020e */
[----:B------:R-:W4:Y:S01]  /*09f0*/  LDG.E R17, desc[UR10][R16.64] ;  /* 0x0000000a10117981 */ /* 0x000f22000c1e1900 */
[----:B------:R-:W-:-:S03]  /*0a00*/  IMAD.WIDE R10, R0, 0x4, R10 ;  /* 0x00000004000a7825 */ /* 0x000fc600078e020a */
[----:B------:R-:W4:Y:S04]  /*0a10*/  LDG.E R28, desc[UR10][R6.64+0x14] ;  /* 0x0000140a061c7981 */ /* 0x000f28000c1e1900 */
[----:B------:R-:W4:Y:S04]  /*0a20*/  LDG.E R14, desc[UR10][R14.64] ;  /* 0x0000000a0e0e7981 */ /* 0x000f28000c1e1900 */
[----:B------:R-:W4:Y:S04]  /*0a30*/  LDG.E R29, desc[UR10][R6.64+0x18] ;  /* 0x0000180a061d7981 */ /* 0x000f28000c1e1900 */
[----:B------:R-:W4:Y:S04]  /*0a40*/  LDG.E R20, desc[UR10][R6.64+0x1c] ;  /* 0x00001c0a06147981 */ /* 0x000f28000c1e1900 */
[----:B------:R-:W4:Y:S01]  /*0a50*/  LDG.E R10, desc[UR10][R10.64] ;  /* 0x0000000a0a0a7981 */ /* 0x000f22000c1e1900 */
[----:B------:R-:W-:Y:S01]  /*0a60*/  IADD3 R3, PT, PT, R3, 0x8, RZ ;  /* 0x0000000803037810 */ /* 0x000fe20007ffe0ff */
[----:B--2---:R-:W-:-:S04]  /*0a70*/  IMAD R4, R5, R4, R9 ;  /* 0x0000000405047224 */ /* 0x004fc800078e0209 */
[----:B---3--:R-:W-:-:S04]  /*0a80*/  IMAD R4, R25, R8, R4 ;  /* 0x0000000819047224 */ /* 0x008fc800078e0204 */
[----:B----4-:R-:W-:-:S04]  /*0a90*/  IMAD R4, R24, R21, R4 ;  /* 0x0000001518047224 */ /* 0x010fc800078e0204 */
[----:B------:R-:W-:-:S04]  /*0aa0*/  IMAD R4, R26, R23, R4 ;  /* 0x000000171a047224 */ /* 0x000fc800078e0204 */
[----:B------:R-:W-:-:S04]  /*0ab0*/  IMAD R4, R27, R18, R4 ;  /* 0x000000121b047224 */ /* 0x000fc800078e0204 */
[----:B------:R-:W-:-:S04]  /*0ac0*/  IMAD R4, R28, R17, R4 ;  /* 0x000000111c047224 */ /* 0x000fc800078e0204 */
[----:B------:R-:W-:-:S04]  /*0ad0*/  IMAD R29, R29, R14, R4 ;  /* 0x0000000e1d1d7224 */ /* 0x000fc800078e0204 */
[----:B------:R-:W-:-:S07]  /*0ae0*/  IMAD R9, R20, R10, R29 ;  /* 0x0000000a14097224 */ /* 0x000fce00078e021d */
.L_x_3:
        /* <DEDUP_REMOVED lines=10> */
[----:B------:R-:W4:Y:S01]  /*0b90*/  LDG.E.64 R6, desc[UR10][R14.64+0x18] ;  /* 0x0000180a0e067981 */ /* 0x000f22000c1e1b00 */
[----:B--2---:R-:W-:-:S04]  /*0ba0*/  IMAD.WIDE R16, R0, 0x4, R4 ;  /* 0x0000000400107825 */ /* 0x004fc800078e0204 */
[----:B-----5:R-:W-:Y:S02]  /*0bb0*/  IMAD.WIDE.U32 R4, R3, 0x4, R12 ;  /* 0x0000000403047825 */ /* 0x020fe400078e000c */
[----:B------:R-:W2:Y:S02]  /*0bc0*/  LDG.E R16, desc[UR10][R16.64] ;  /* 0x0000000a10107981 */ /* 0x000ea4000c1e1900 */
[C---:B---3--:R-:W-:Y:S02]  /*0bd0*/  IMAD.WIDE R18, R0.reuse, 0x4, R18 ;  /* 0x0000000400127825 */ /* 0x048fe400078e0212 */
[----:B------:R-:W2:Y:S02]  /*0be0*/  LDG.E R8, desc[UR10][R4.64] ;  /* 0x0000000a04087981 */ /* 0x000ea4000c1e1900 */
[C---:B----4-:R-:W-:Y:S02]  /*0bf0*/  IMAD.WIDE R10, R0.reuse, 0x4, R10 ;  /* 0x00000004000a7825 */ /* 0x050fe400078e020a */
[----:B------:R-:W3:Y:S02]  /*0c00*/  LDG.E R18, desc[UR10][R18.64] ;  /* 0x0000000a12127981 */ /* 0x000ee4000c1e1900 */
[----:B------:R-:W-:-:S02]  /*0c10*/  IMAD.WIDE R6, R0, 0x4, R6 ;  /* 0x0000000400067825 */ /* 0x000fc400078e0206 */
[----:B------:R-:W3:Y:S04]  /*0c20*/  LDG.E R21, desc[UR10][R4.64+0x4] ;  /* 0x0000040a04157981 */ /* 0x000ee8000c1e1900 */
        /* <DEDUP_REMOVED lines=8> */
[----:B------:R-:W-:-:S07]  /*0cb0*/  IMAD R9, R23, R6, R8 ;  /* 0x0000000617097224 */ /* 0x000fce00078e0208 */
.L_x_4:
[----:B------:R-:W-:Y:S05]  /*0cc0*/  BRA.U !UP1, `(.L_x_0) ;  /* 0x0000000109587547 */ /* 0x000fea000b800000 */
[----:B------:R-:W0:Y:S01]  /*0cd0*/  LDC.64 R4, c[0x0][0x390] ;  /* 0x0000e400ff047b82 */ /* 0x000e220000000a00 */
[----:B-----5:R-:W-:Y:S01]  /*0ce0*/  IMAD.WIDE.U32 R12, R3, 0x4, R12 ;  /* 0x00000004030c7825 */ /* 0x020fe200078e000c */
[----:B------:R-:W-:-:S03]  /*0cf0*/  UIADD3 UR4, UPT, UPT, -UR4, URZ, URZ ;  /* 0x000000ff04047290 */ /* 0x000fc6000fffe1ff */
[----:B0-----:R-:W-:-:S03]  /*0d00*/  IMAD.WIDE.U32 R4, R3, 0x8, R4 ;  /* 0x0000000803047825 */ /* 0x001fc600078e0004 */
[----:B------:R-:W-:Y:S02]  /*0d10*/  MOV R3, R4 ;  /* 0x0000000400037202 */ /* 0x000fe40000000f00 */
[----:B------:R-:W-:-:S07]  /*0d20*/  MOV R10, R5 ;  /* 0x00000005000a7202 */ /* 0x000fce0000000f00 */
.L_x_5:
[----:B------:R-:W-:Y:S02]  /*0d30*/  MOV R6, R3 ;  /* 0x0000000300067202 */ /* 0x000fe40000000f00 */
[----:B------:R-:W-:-:S05]  /*0d40*/  MOV R7, R10 ;  /* 0x0000000a00077202 */ /* 0x000fca0000000f00 */
[----:B------:R0:W2:Y:S02]  /*0d50*/  LDG.E.64 R4, desc[UR10][R6.64] ;  /* 0x0000000a06047981 */ /* 0x0000a4000c1e1b00 */
[----:B0-----:R-:W-:Y:S02]  /*0d60*/  MOV R6, R12 ;  /* 0x0000000c00067202 */ /* 0x001fe40000000f00 */
[----:B------:R-:W-:-:S05]  /*0d70*/  MOV R7, R13 ;  /* 0x0000000d00077202 */ /* 0x000fca0000000f00 */
[----:B------:R-:W3:Y:S01]  /*0d80*/  LDG.E R8, desc[UR10][R6.64] ;  /* 0x0000000a06087981 */ /* 0x000ee2000c1e1900 */
[----:B--2---:R-:W-:-:S06]  /*0d90*/  IMAD.WIDE R4, R0, 0x4, R4 ;  /* 0x0000000400047825 */ /* 0x004fcc00078e0204 */
[----:B------:R-:W3:Y:S01]  /*0da0*/  LDG.E R4, desc[UR10][R4.64] ;  /* 0x0000000a04047981 */ /* 0x000ee2000c1e1900 */
[----:B------:R-:W-:-:S04]  /*0db0*/  UIADD3 UR4, UPT, UPT, UR4, 0x1, URZ ;  /* 0x0000000104047890 */ /* 0x000fc8000fffe0ff */
[----:B------:R-:W-:Y:S01]  /*0dc0*/  UISETP.NE.AND UP0, UPT, UR4, URZ, UPT ;  /* 0x000000ff0400728c */ /* 0x000fe2000bf05270 */
[----:B------:R-:W-:Y:S02]  /*0dd0*/  IADD3 R3, P0, PT, R3, 0x8, RZ ;  /* 0x0000000803037810 */ /* 0x000fe40007f1e0ff */
[----:B------:R-:W-:Y:S02]  /*0de0*/  IADD3 R12, P1, PT, R12, 0x4, RZ ;  /* 0x000000040c0c7810 */ /* 0x000fe40007f3e0ff */
[----:B------:R-:W-:Y:S02]  /*0df0*/  IADD3.X R10, PT, PT, RZ, R10, RZ, P0, !PT ;  /* 0x0000000aff0a7210 */ /* 0x000fe400007fe4ff */
[----:B------:R-:W-:Y:S01]  /*0e00*/  IADD3.X R13, PT, PT, RZ, R13, RZ, P1, !PT ;  /* 0x0000000dff0d7210 */ /* 0x000fe20000ffe4ff */
[----:B---3--:R-:W-:Y:S01]  /*0e10*/  IMAD R9, R8, R4, R9 ;  /* 0x0000000408097224 */ /* 0x008fe200078e0209 */
[----:B------:R-:W-:Y:S07]  /*0e20*/  BRA.U UP0, `(.L_x_5) ;  /* 0xfffffffd00c07547 */ /* 0x000fee000b83ffff */
.L_x_0:
[----:B------:R-:W0:Y:S02]  /*0e30*/  LDC.64 R4, c[0x0][0x3a0] ;  /* 0x0000e800ff047b82 */ /* 0x000e240000000a00 */
[----:B0-----:R-:W-:-:S06]  /*0e40*/  IMAD.WIDE.U32 R2, R2, 0x8, R4 ;  /* 0x0000000802027825 */ /* 0x001fcc00078e0004 */
[----:B------:R-:W2:Y:S02]  /*0e50*/  LDG.E.64 R2, desc[UR10][R2.64] ;  /* 0x0000000a02027981 */ /* 0x000ea4000c1e1b00 */
[----:B--2---:R-:W-:-:S05]  /*0e60*/  IMAD.WIDE R4, R0, 0x4, R2 ;  /* 0x0000000400047825 */ /* 0x004fca00078e0202 */
[----:B------:R-:W-:Y:S01]  /*0e70*/  STG.E desc[UR10][R4.64], R9 ;  /* 0x0000000904007986 */ /* 0x000fe2000c10190a */
[----:B------:R-:W-:Y:S05]  /*0e80*/  EXIT ;  /* 0x000000000000794d */ /* 0x000fea0003800000 */
.L_x_6:
[----:B------:R-:W-:-:S00]  /*0e90*/  BRA `(.L_x_6) ;  /* 0xfffffffc00fc7947 */ /* 0x000fc0000383ffff */
[----:B------:R-:W-:-:S00]  /*0ea0*/  NOP ;  /* 0x0000000000007918 */ /* 0x000fc00000000000 */
        /* <DEDUP_REMOVED lines=13> */
.L_x_36:


//--------------------- .text._Z18matrix_mult_sharedPPiiiS0_iiS0_ii --------------------------
	.section	.text._Z18matrix_mult_sharedPPiiiS0_iiS0_ii,"ax",@progbits
	.align	128
        .global         _Z18matrix_mult_sharedPPiiiS0_iiS0_ii
        .type           _Z18matrix_mult_sharedPPiiiS0_iiS0_ii,@function
        .size           _Z18matrix_mult_sharedPPiiiS0_iiS0_ii,(.L_x_37 - _Z18matrix_mult_sharedPPiiiS0_iiS0_ii)
        .other          _Z18matrix_mult_sharedPPiiiS0_iiS0_ii,@"STO_CUDA_ENTRY STV_DEFAULT"
_Z18matrix_mult_sharedPPiiiS0_iiS0_ii:
.text._Z18matrix_mult_sharedPPiiiS0_iiS0_ii:
[----:B------:R-:W-:Y:S01]  /*0000*/  LDC R1, c[0x0][0x37c] ;  /* 0x0000df00ff017b82 */ /* 0x000fe20000000800 */
[----:B------:R-:W0:Y:S01]  /*0010*/  S2R R20, SR_CTAID.Y ;  /* 0x0000000000147919 */ /* 0x000e220000002600 */
[----:B------:R-:W1:Y:S01]  /*0020*/  LDCU UR4, c[0x0][0x38c] ;  /* 0x00007180ff0477ac */ /* 0x000e620008000800 */
[----:B------:R-:W-:Y:S01]  /*0030*/  HFMA2 R21, -RZ, RZ, 0, 0 ;  /* 0x00000000ff157431 */ /* 0x000fe200000001ff */
[----:B------:R-:W0:Y:S01]  /*0040*/  S2R R18, SR_TID.Y ;  /* 0x0000000000127919 */ /* 0x000e220000002200 */
[----:B------:R-:W2:Y:S01]  /*0050*/  LDCU.64 UR8, c[0x0][0x358] ;  /* 0x00006b00ff0877ac */ /* 0x000ea20008000a00 */
[----:B------:R-:W3:Y:S01]  /*0060*/  S2R R19, SR_CTAID.X ;  /* 0x0000000000137919 */ /* 0x000ee20000002500 */
[----:B------:R-:W3:Y:S01]  /*0070*/  S2R R17, SR_TID.X ;  /* 0x0000000000117919 */ /* 0x000ee20000002100 */
[----:B-1----:R-:W-:Y:S01]  /*0080*/  UISETP.GE.AND UP0, UPT, UR4, 0x1, UPT ;  /* 0x000000010400788c */ /* 0x002fe2000bf06270 */
[----:B0-----:R-:W-:Y:S02]  /*0090*/  LEA R20, R20, R18, 0x5 ;  /* 0x0000001214147211 */ /* 0x001fe400078e28ff */
[----:B---3--:R-:W-:-:S06]  /*00a0*/  LEA R19, R19, R17, 0x5 ;  /* 0x0000001113137211 */ /* 0x008fcc00078e28ff */
[----:B--2---:R-:W-:Y:S05]  /*00b0*/  BRA.U !UP0, `(.L_x_7) ;  /* 0x0000000508ec7547 */ /* 0x004fea000b800000 */
[----:B------:R-:W0:Y:S01]  /*00c0*/  S2UR UR7, SR_CgaCtaId ;  /* 0x00000000000779c3 */ /* 0x000e220000008800 */
[----:B------:R-:W1:Y:S01]  /*00d0*/  LDCU UR10, c[0x0][0x388] ;  /* 0x00007100ff0a77ac */ /* 0x000e620008000800 */
[----:B------:R-:W-:Y:S01]  /*00e0*/  IMAD.WIDE.U32 R6, R17, 0x4, RZ ;  /* 0x0000000411067825 */ /* 0x000fe200078e00ff */
[----:B------:R-:W-:Y:S01]  /*00f0*/  MOV R21, RZ ;  /* 0x000000ff00157202 */ /* 0x000fe20000000f00 */
[----:B------:R-:W-:Y:S01]  /*0100*/  UMOV UR5, 0x400 ;  /* 0x0000040000057882 */ /* 0x000fe20000000000 */
[----:B------:R-:W-:Y:S01]  /*0110*/  UIADD3 UR4, UPT, UPT, UR4, 0x1f, URZ ;  /* 0x0000001f04047890 */ /* 0x000fe2000fffe0ff */
[----:B------:R-:W-:Y:S02]  /*0120*/  MOV R16, R6 ;  /* 0x0000000600107202 */ /* 0x000fe40000000f00 */
[----:B------:R-:W2:Y:S01]  /*0130*/  LDC.64 R4, c[0x0][0x390] ;  /* 0x0000e400ff047b82 */ /* 0x000ea20000000a00 */
[----:B------:R-:W-:Y:S02]  /*0140*/  UIADD3 UR6, UPT, UPT, UR5, 0x1000, URZ ;  /* 0x0000100005067890 */ /* 0x000fe4000fffe0ff */
[----:B------:R-:W-:Y:S01]  /*0150*/  USHF.R.U32.HI UR4, URZ, 0x5, UR4 ;  /* 0x00000005ff047899 */ /* 0x000fe20008011604 */
[----:B------:R-:W3:Y:S04]  /*0160*/  LDCU UR11, c[0x0][0x38c] ;  /* 0x00007180ff0b77ac */ /* 0x000ee80008000800 */
[----:B------:R-:W4:Y:S01]  /*0170*/  LDC.64 R22, c[0x0][0x380] ;  /* 0x0000e000ff167b82 */ /* 0x000f220000000a00 */
[----:B------:R-:W2:Y:S01]  /*0180*/  LDCU.64 UR12, c[0x0][0x398] ;  /* 0x00007300ff0c77ac */ /* 0x000ea20008000a00 */
[----:B-1----:R-:W-:Y:S01]  /*0190*/  ISETP.GE.AND P1, PT, R20, UR10, PT ;  /* 0x0000000a14007c0c */ /* 0x002fe2000bf26270 */
[----:B------:R-:W-:-:S02]  /*01a0*/  UIADD3 UR4, UPT, UPT, -UR4, URZ, URZ ;  /* 0x000000ff04047290 */ /* 0x000fc4000fffe1ff */
[----:B0-----:R-:W-:Y:S02]  /*01b0*/  ULEA UR5, UR7, UR5, 0x18 ;  /* 0x0000000507057291 */ /* 0x001fe4000f8ec0ff */
[----:B------:R-:W-:-:S04]  /*01c0*/  ULEA UR6, UR7, UR6, 0x18 ;  /* 0x0000000607067291 */ /* 0x000fc8000f8ec0ff */
[C---:B------:R-:W-:Y:S01]  /*01d0*/  LEA R2, R18.reuse, UR5, 0x7 ;  /* 0x0000000512027c11 */ /* 0x040fe2000f8e38ff */
[----:B--2---:R-:W-:Y:S01]  /*01e0*/  IMAD.WIDE.U32 R4, R18, 0x8, R4 ;  /* 0x0000000812047825 */ /* 0x004fe200078e0004 */
[C---:B------:R-:W-:Y:S02]  /*01f0*/  LEA R3, R17.reuse, UR6, 0x2 ;  /* 0x0000000611037c11 */ /* 0x040fe4000f8e10ff */
[----:B------:R-:W-:Y:S02]  /*0200*/  MOV R6, R4 ;  /* 0x0000000400067202 */ /* 0x000fe40000000f00 */
[----:B------:R-:W-:Y:S01]  /*0210*/  LEA R4, R17, R2, 0x2 ;  /* 0x0000000211047211 */ /* 0x000fe200078e10ff */
[----:B----4-:R-:W-:Y:S01]  /*0220*/  IMAD.WIDE.U32 R22, R20, 0x8, R22 ;  /* 0x0000000814167825 */ /* 0x010fe200078e0016 */
[----:B---3--:R-:W-:-:S07]  /*0230*/  LEA R0, R18, R3, 0x7 ;  /* 0x0000000312007211 */ /* 0x008fce00078e38ff */
.L_x_8:
[----:B------:R-:W-:Y:S02]  /*0240*/  ISETP.GE.AND P0, PT, R19, UR13, PT ;  /* 0x0000000d13007c0c */ /* 0x000fe4000bf06270 */
[----:B------:R-:W-:Y:S02]  /*0250*/  ISETP.GE.OR P2, PT, R17, UR11, P1 ;  /* 0x0000000b11007c0c */ /* 0x000fe40008f46670 */
[----:B------:R-:W-:-:S11]  /*0260*/  ISETP.GE.OR P0, PT, R18, UR12, P0 ;  /* 0x0000000c12007c0c */ /* 0x000fd60008706670 */
[----:B------:R-:W2:Y:S02]  /*0270*/  @!P2 LDG.E.64 R10, desc[UR8][R22.64] ;  /* 0x00000008160aa981 */ /* 0x000ea4000c1e1b00 */
[----:B------:R-:W-:Y:S02]  /*0280*/  @!P0 MOV R8, R6 ;  /* 0x0000000600088202 */ /* 0x000fe40000000f00 */
[----:B------:R-:W-:-:S06]  /*0290*/  @!P0 MOV R9, R5 ;  /* 0x0000000500098202 */ /* 0x000fcc0000000f00 */
[----:B------:R-:W3:Y:S01]  /*02a0*/  @!P0 LDG.E.64 R8, desc[UR8][R8.64] ;  /* 0x0000000808088981 */ /* 0x000ee2000c1e1b00 */
[----:B------:R-:W-:Y:S01]  /*02b0*/  HFMA2 R29, -RZ, RZ, 0, 0 ;  /* 0x00000000ff1d7431 */ /* 0x000fe200000001ff */
[----:B------:R-:W-:Y:S02]  /*02c0*/  MOV R26, RZ ;  /* 0x000000ff001a7202 */ /* 0x000fe40000000f00 */
[----:B--2---:R-:W-:-:S04]  /*02d0*/  @!P2 IADD3 R10, P3, PT, R10, R16, RZ ;  /* 0x000000100a0aa210 */ /* 0x004fc80007f7e0ff */
[----:B------:R-:W-:-:S05]  /*02e0*/  @!P2 IADD3.X R11, PT, PT, R11, R7, RZ, P3, !PT ;  /* 0x000000070b0ba210 */ /* 0x000fca0001ffe4ff */
[----:B------:R-:W2:Y:S01]  /*02f0*/  @!P2 LDG.E R29, desc[UR8][R10.64] ;  /* 0x000000080a1da981 */ /* 0x000ea2000c1e1900 */
[----:B---3--:R-:W-:-:S05]  /*0300*/  @!P0 IMAD.WIDE.U32 R24, R19, 0x4, R8 ;  /* 0x0000000413188825 */ /* 0x008fca00078e0008 */
[----:B------:R-:W3:Y:S04]  /*0310*/  @!P0 LDG.E R26, desc[UR8][R24.64] ;  /* 0x00000008181a8981 */ /* 0x000ee8000c1e1900 */
[----:B--2---:R-:W-:Y:S04]  /*0320*/  STS [R4], R29 ;  /* 0x0000001d04007388 */ /* 0x004fe80000000800 */
[----:B---3--:R-:W-:Y:S01]  /*0330*/  STS [R0], R26 ;  /* 0x0000001a00007388 */ /* 0x008fe20000000800 */
[----:B------:R-:W-:Y:S06]  /*0340*/  BAR.SYNC.DEFER_BLOCKING 0x0 ;  /* 0x0000000000007b1d */ /* 0x000fec0000010000 */
[----:B------:R-:W-:Y:S04]  /*0350*/  LDS R8, [R3] ;  /* 0x0000000003087984 */ /* 0x000fe80000000800 */
[----:B------:R-:W0:Y:S04]  /*0360*/  LDS.128 R12, [R2] ;  /* 0x00000000020c7984 */ /* 0x000e280000000c00 */
[----:B------:R-:W1:Y:S04]  /*0370*/  LDS R9, [R3+0x80] ;  /* 0x0000800003097984 */ /* 0x000e680000000800 */
[----:B------:R-:W2:Y:S04]  /*0380*/  LDS R27, [R3+0x100] ;  /* 0x00010000031b7984 */ /* 0x000ea80000000800 */
[----:B------:R-:W-:Y:S04]  /*0390*/  LDS R24, [R3+0x200] ;  /* 0x0002000003187984 */ /* 0x000fe80000000800 */
[----:B------:R-:W-:Y:S04]  /*03a0*/  LDS R25, [R3+0x400] ;  /* 0x0004000003197984 */ /* 0x000fe80000000800 */
[----:B------:R-:W-:Y:S01]  /*03b0*/  LDS R26, [R3+0xa00] ;  /* 0x000a0000031a7984 */ /* 0x000fe20000000800 */
[----:B0-----:R-:W-:-:S03]  /*03c0*/  IMAD R8, R12, R8, R21 ;  /* 0x000000080c087224 */ /* 0x001fc600078e0215 */
[----:B------:R-:W0:Y:S01]  /*03d0*/  LDS R21, [R3+0x180] ;  /* 0x0001800003157984 */ /* 0x000e220000000800 */
[----:B-1----:R-:W-:-:S03]  /*03e0*/  IMAD R13, R9, R13, R8 ;  /* 0x0000000d090d7224 */ /* 0x002fc600078e0208 */
[----:B------:R-:W1:Y:S04]  /*03f0*/  LDS.128 R8, [R2+0x10] ;  /* 0x0000100002087984 */ /* 0x000e680000000c00 */
[----:B------:R-:W3:Y:S01]  /*0400*/  LDS R12, [R3+0x280] ;  /* 0x00028000030c7984 */ /* 0x000ee20000000800 */
[----:B--2---:R-:W-:-:S04]  /*0410*/  IMAD R14, R27, R14, R13 ;  /* 0x0000000e1b0e7224 */ /* 0x004fc800078e020d */
[----:B0-----:R-:W-:Y:S02]  /*0420*/  IMAD R15, R21, R15, R14 ;  /* 0x0000000f150f7224 */ /* 0x001fe400078e020e */
[----:B------:R-:W0:Y:S02]  /*0430*/  LDS R21, [R3+0x300] ;  /* 0x0003000003157984 */ /* 0x000e240000000800 */
[----:B-1----:R-:W-:Y:S02]  /*0440*/  IMAD R8, R8, R24, R15 ;  /* 0x0000001808087224 */ /* 0x002fe400078e020f */
[----:B------:R-:W1:Y:S02]  /*0450*/  LDS R24, [R3+0x380] ;  /* 0x0003800003187984 */ /* 0x000e640000000800 */
[----:B---3--:R-:W-:Y:S02]  /*0460*/  IMAD R9, R12, R9, R8 ;  /* 0x000000090c097224 */ /* 0x008fe400078e0208 */
[----:B------:R-:W2:Y:S04]  /*0470*/  LDS.128 R12, [R2+0x20] ;  /* 0x00002000020c7984 */ /* 0x000ea80000000c00 */
[----:B------:R-:W3:Y:S01]  /*0480*/  LDS R8, [R3+0x480] ;  /* 0x0004800003087984 */ /* 0x000ee20000000800 */
[----:B0-----:R-:W-:-:S03]  /*0490*/  IMAD R10, R21, R10, R9 ;  /* 0x0000000a150a7224 */ /* 0x001fc600078e0209 */
[----:B------:R-:W0:Y:S01]  /*04a0*/  LDS R21, [R3+0x500] ;  /* 0x0005000003157984 */ /* 0x000e220000000800 */
[----:B-1----:R-:W-:-:S03]  /*04b0*/  IMAD R11, R24, R11, R10 ;  /* 0x0000000b180b7224 */ /* 0x002fc600078e020a */
[----:B------:R-:W1:Y:S01]  /*04c0*/  LDS R24, [R3+0x580] ;  /* 0x0005800003187984 */ /* 0x000e620000000800 */
[----:B--2---:R-:W-:-:S03]  /*04d0*/  IMAD R11, R12, R25, R11 ;  /* 0x000000190c0b7224 */ /* 0x004fc600078e020b */
[----:B------:R-:W-:Y:S01]  /*04e0*/  LDS R25, [R3+0x600] ;  /* 0x0006000003197984 */ /* 0x000fe20000000800 */
[----:B---3--:R-:W-:-:S03]  /*04f0*/  IMAD R13, R8, R13, R11 ;  /* 0x0000000d080d7224 */ /* 0x008fc600078e020b */
        /* <DEDUP_REMOVED lines=21> */
[----:B------:R-:W-:Y:S01]  /*0650*/  LDS R21, [R3+0xd00] ;  /* 0x000d000003157984 */ /* 0x000fe20000000800 */
[----:B-1----:R-:W-:-:S03]  /*0660*/  IMAD R15, R24, R15, R14 ;  /* 0x0000000f180f7224 */ /* 0x002fc600078e020e */
[----:B------:R-:W-:Y:S01]  /*0670*/  LDS R24, [R3+0xc80] ;  /* 0x000c800003187984 */ /* 0x000fe20000000800 */
[----:B--2---:R-:W-:-:S03]  /*0680*/  IMAD R15, R8, R26, R15 ;  /* 0x0000001a080f7224 */ /* 0x004fc600078e020f */
[----:B------:R-:W0:Y:S01]  /*0690*/  LDS R8, [R3+0xb80] ;  /* 0x000b800003087984 */ /* 0x000e220000000800 */
[----:B------:R-:W-:-:S03]  /*06a0*/  IMAD R9, R12, R9, R15 ;  /* 0x000000090c097224 */ /* 0x000fc600078e020f */
[----:B------:R-:W-:Y:S04]  /*06b0*/  LDS R26, [R3+0xc00] ;  /* 0x000c0000031a7984 */ /* 0x000fe80000000800 */
[----:B------:R-:W1:Y:S01]  /*06c0*/  LDS.128 R12, [R2+0x60] ;  /* 0x00006000020c7984 */ /* 0x000e620000000c00 */
[----:B---3--:R-:W-:-:S03]  /*06d0*/  IMAD R9, R25, R10, R9 ;  /* 0x0000000a19097224 */ /* 0x008fc600078e0209 */
[----:B------:R-:W-:Y:S01]  /*06e0*/  LDS R25, [R3+0xe00] ;  /* 0x000e000003197984 */ /* 0x000fe20000000800 */
[----:B0-----:R-:W-:-:S04]  /*06f0*/  IMAD R9, R8, R11, R9 ;  /* 0x0000000b08097224 */ /* 0x001fc800078e0209 */
[----:B-1----:R-:W-:Y:S02]  /*0700*/  IMAD R9, R12, R26, R9 ;  /* 0x0000001a0c097224 */ /* 0x002fe400078e0209 */
[----:B------:R-:W0:Y:S02]  /*0710*/  LDS R12, [R3+0xd80] ;  /* 0x000d8000030c7984 */ /* 0x000e240000000800 */
[----:B------:R-:W-:Y:S02]  /*0720*/  IMAD R13, R24, R13, R9 ;  /* 0x0000000d180d7224 */ /* 0x000fe400078e0209 */
[----:B------:R-:W1:Y:S04]  /*0730*/  LDS.128 R8, [R2+0x70] ;  /* 0x0000700002087984 */ /* 0x000e680000000c00 */
[----:B------:R-:W2:Y:S01]  /*0740*/  LDS R24, [R3+0xe80] ;  /* 0x000e800003187984 */ /* 0x000ea20000000800 */
[----:B------:R-:W-:-:S03]  /*0750*/  IMAD R13, R21, R14, R13 ;  /* 0x0000000e150d7224 */ /* 0x000fc600078e020d */
[----:B------:R-:W3:Y:S04]  /*0760*/  LDS R14, [R3+0xf00] ;  /* 0x000f0000030e7984 */ /* 0x000ee80000000800 */
[----:B------:R-:W4:Y:S01]  /*0770*/  LDS R21, [R3+0xf80] ;  /* 0x000f800003157984 */ /* 0x000f220000000800 */
[----:B------:R-:W-:-:S04]  /*0780*/  UIADD3 UR4, UPT, UPT, UR4, 0x1, URZ ;  /* 0x0000000104047890 */ /* 0x000fc8000fffe0ff */
[----:B------:R-:W-:Y:S01]  /*0790*/  UISETP.NE.AND UP0, UPT, UR4, URZ, UPT ;  /* 0x000000ff0400728c */ /* 0x000fe2000bf05270 */
[----:B------:R-:W-:Y:S01]  /*07a0*/  BAR.SYNC.DEFER_BLOCKING 0x0 ;  /* 0x0000000000007b1d */ /* 0x000fe20000010000 */
[----:B------:R-:W-:Y:S02]  /*07b0*/  IADD3 R6, P0, PT, R6, 0x100, RZ ;  /* 0x0000010006067810 */ /* 0x000fe40007f1e0ff */
[----:B------:R-:W-:Y:S01]  /*07c0*/  IADD3 R16, P2, PT, R16, 0x80, RZ ;  /* 0x0000008010107810 */ /* 0x000fe20007f5e0ff */
[----:B0-----:R-:W-:-:S04]  /*07d0*/  IMAD R13, R12, R15, R13 ;  /* 0x0000000f0c0d7224 */ /* 0x001fc800078e020d */
[----:B-1----:R-:W-:-:S04]  /*07e0*/  IMAD R8, R8, R25, R13 ;  /* 0x0000001908087224 */ /* 0x002fc800078e020d */
[----:B--2---:R-:W-:-:S04]  /*07f0*/  IMAD R9, R24, R9, R8 ;  /* 0x0000000918097224 */ /* 0x004fc800078e0208 */
[----:B---3--:R-:W-:Y:S01]  /*0800*/  IMAD R10, R14, R10, R9 ;  /* 0x0000000a0e0a7224 */ /* 0x008fe200078e0209 */
[----:B------:R-:W-:Y:S02]  /*0810*/  IADD3 R17, PT, PT, R17, 0x20, RZ ;  /* 0x0000002011117810 */ /* 0x000fe40007ffe0ff */
[----:B------:R-:W-:Y:S01]  /*0820*/  IADD3 R18, PT, PT, R18, 0x20, RZ ;  /* 0x0000002012127810 */ /* 0x000fe20007ffe0ff */
[----:B----4-:R-:W-:Y:S01]  /*0830*/  IMAD R21, R21, R11, R10 ;  /* 0x0000000b15157224 */ /* 0x010fe200078e020a */
[----:B------:R-:W-:Y:S02]  /*0840*/  IADD3.X R5, PT, PT, RZ, R5, RZ, P0, !PT ;  /* 0x00000005ff057210 */ /* 0x000fe400007fe4ff */
[----:B------:R-:W-:Y:S01]  /*0850*/  IADD3.X R7, PT, PT, RZ, R7, RZ, P2, !PT ;  /* 0x00000007ff077210 */ /* 0x000fe200017fe4ff */
[----:B------:R-:W-:Y:S06]  /*0860*/  BRA.U UP0, `(.L_x_8) ;  /* 0xfffffff900747547 */ /* 0x000fec000b83ffff */
.L_x_7:
[----:B------:R-:W0:Y:S02]  /*0870*/  LDCU.64 UR4, c[0x0][0x3a8] ;  /* 0x00007500ff0477ac */ /* 0x000e240008000a00 */
[----:B0-----:R-:W-:-:S04]  /*0880*/  ISETP.GE.AND P0, PT, R19, UR5, PT ;  /* 0x0000000513007c0c */ /* 0x001fc8000bf06270 */
[----:B------:R-:W-:-:S13]  /*0890*/  ISETP.GE.OR P0, PT, R20, UR4, P0 ;  /* 0x0000000414007c0c */ /* 0x000fda0008706670 */
[----:B------:R-:W-:Y:S05]  /*08a0*/  @P0 EXIT ;  /* 0x000000000000094d */ /* 0x000fea0003800000 */
[----:B------:R-:W0:Y:S02]  /*08b0*/  LDC.64 R2, c[0x0][0x3a0] ;  /* 0x0000e800ff027b82 */ /* 0x000e240000000a00 */
[----:B0-----:R-:W-:-:S06]  /*08c0*/  IMAD.WIDE.U32 R2, R20, 0x8, R2 ;  /* 0x0000000814027825 */ /* 0x001fcc00078e0002 */
[----:B------:R-:W2:Y:S02]  /*08d0*/  LDG.E.64 R2, desc[UR8][R2.64] ;  /* 0x0000000802027981 */ /* 0x000ea4000c1e1b00 */
[----:B--2---:R-:W-:-:S05]  /*08e0*/  IMAD.WIDE.U32 R4, R19, 0x4, R2 ;  /* 0x0000000413047825 */ /* 0x004fca00078e0002 */
[----:B------:R-:W-:Y:S01]  /*08f0*/  STG.E desc[UR8][R4.64], R21 ;  /* 0x0000001504007986 */ /* 0x000fe2000c101908 */
[----:B------:R-:W-:Y:S05]  /*0900*/  EXIT ;  /* 0x000000000000794d */ /* 0x000fea0003800000 */
.L_x_9:
        /* <DEDUP_REMOVED lines=15> */
.L_x_37:


//--------------------- .text._Z20convolution_completePPiiiS0_iiS0_ii --------------------------
	.section	.text._Z20convolution_completePPiiiS0_iiS0_ii,"ax",@progbits
	.align	128
        .global         _Z20convolution_completePPiiiS0_iiS0_ii
        .type           _Z20convolution_completePPiiiS0_iiS0_ii,@function
        .size           _Z20convolution_completePPiiiS0_iiS0_ii,(.L_x_38 - _Z20convolution_completePPiiiS0_iiS0_ii)
        .other          _Z20convolution_completePPiiiS0_iiS0_ii,@"STO_CUDA_ENTRY STV_DEFAULT"
_Z20convolution_completePPiiiS0_iiS0_ii:
.text._Z20convolution_completePPiiiS0_iiS0_ii:
        /* <DEDUP_REMOVED lines=14> */
[----:B------:R-:W-:Y:S01]  /*00e0*/  CS2R R12, SRZ ;  /* 0x00000000000c7805 */ /* 0x000fe2000001ff00 */
[----:B------:R-:W1:Y:S01]  /*00f0*/  LDCU.64 UR10, c[0x0][0x358] ;  /* 0x00006b00ff0a77ac */ /* 0x000e620008000a00 */
[----:B0-----:R-:W-:-:S09]  /*0100*/  UISETP.GE.AND UP0, UPT, UR5, 0x1, UPT ;  /* 0x000000010500788c */ /* 0x001fd2000bf06270 */
[----:B-1----:R-:W-:Y:S05]  /*0110*/  BRA.U !UP0, `(.L_x_10) ;  /* 0x0000000908607547 */ /* 0x002fea000b800000 */
[----:B------:R-:W0:Y:S02]  /*0120*/  LDCU UR4, c[0x0][0x39c] ;  /* 0x00007380ff0477ac */ /* 0x000e240008000800 */
[----:B0-----:R-:W-:-:S09]  /*0130*/  UISETP.GE.AND UP0, UPT, UR4, 0x1, UPT ;  /* 0x000000010400788c */ /* 0x001fd2000bf06270 */
[----:B------:R-:W-:Y:S05]  /*0140*/  BRA.U !UP0, `(.L_x_10) ;  /* 0x0000000908547547 */ /* 0x000fea000b800000 */
[----:B------:R-:W-:Y:S01]  /*0150*/  USHF.R.U32.HI UR7, URZ, 0x1, UR4 ;  /* 0x00000001ff077899 */ /* 0x000fe20008011604 */
[----:B------:R-:W-:Y:S01]  /*0160*/  IMAD.MOV.U32 R20, RZ, RZ, RZ ;  /* 0x000000ffff147224 */ /* 0x000fe200078e00ff */
[----:B------:R-:W-:Y:S01]  /*0170*/  USHF.R.U32.HI UR5, URZ, 0x1, UR5 ;  /* 0x00000001ff057899 */ /* 0x000fe20008011605 */
[----:B------:R-:W-:Y:S01]  /*0180*/  CS2R R12, SRZ ;  /* 0x00000000000c7805 */ /* 0x000fe2000001ff00 */
[----:B------:R-:W-:Y:S02]  /*0190*/  ULOP3.LUT UR8, UR4, 0x3, URZ, 0xc0, !UPT ;  /* 0x0000000304087892 */ /* 0x000fe4000f8ec0ff */
[----:B------:R-:W-:Y:S01]  /*01a0*/  VIADD R19, R0, -UR7 ;  /* 0x8000000700137c36 */ /* 0x000fe20008000000 */
[----:B------:R-:W-:Y:S01]  /*01b0*/  ULOP3.LUT UR4, UR4, 0x7ffffffc, URZ, 0xc0, !UPT ;  /* 0x7ffffffc04047892 */ /* 0x000fe2000f8ec0ff */
[----:B------:R-:W-:Y:S02]  /*01c0*/  VIADD R21, R18, -UR5 ;  /* 0x8000000512157c36 */ /* 0x000fe40008000000 */
[----:B------:R-:W-:Y:S01]  /*01d0*/  VIADD R22, R19, 0x1 ;  /* 0x0000000113167836 */ /* 0x000fe20000000000 */
[----:B------:R-:W-:-:S12]  /*01e0*/  UIADD3 UR6, UPT, UPT, -UR4, URZ, URZ ;  /* 0x000000ff04067290 */ /* 0x000fd8000fffe1ff */
.L_x_26:
[----:B0--3-5:R-:W0:Y:S01]  /*01f0*/  LDC.64 R2, c[0x0][0x390] ;  /* 0x0000e400ff027b82 */ /* 0x029e220000000a00 */
[----:B-1----:R-:W1:Y:S01]  /*0200*/  LDCU.64 UR12, c[0x0][0x398] ;  /* 0x00007300ff0c77ac */ /* 0x002e620008000a00 */
[----:B--2---:R-:W2:Y:S06]  /*0210*/  LDCU UR5, c[0x0][0x388] ;  /* 0x00007100ff0577ac */ /* 0x004eac0008000800 */
[----:B------:R-:W3:Y:S01]  /*0220*/  LDC.64 R4, c[0x0][0x380] ;  /* 0x0000e000ff047b82 */ /* 0x000ee20000000a00 */
[----:B0-----:R-:W-:-:S06]  /*0230*/  IMAD.WIDE.U32 R2, R20, 0x8, R2 ;  /* 0x0000000814027825 */ /* 0x001fcc00078e0002 */
[----:B------:R-:W5:Y:S01]  /*0240*/  LDG.E.64 R2, desc[UR10][R2.64] ;  /* 0x0000000a02027981 */ /* 0x000f62000c1e1b00 */
[----:B-1----:R-:W-:Y:S01]  /*0250*/  UISETP.GE.U32.AND UP0, UPT, UR13, 0x4, UPT ;  /* 0x000000040d00788c */ /* 0x002fe2000bf06070 */
[----:B------:R-:W-:Y:S02]  /*0260*/  IMAD.IADD R7, R21, 0x1, R20 ;  /* 0x0000000115077824 */ /* 0x000fe400078e0214 */
[----:B------:R-:W-:Y:S02]  /*0270*/  VIADD R20, R20, 0x1 ;  /* 0x0000000114147836 */ /* 0x000fe40000000000 */
[C---:B---3--:R-:W-:Y:S01]  /*0280*/  IMAD.WIDE.U32 R4, R7.reuse, 0x8, R4 ;  /* 0x0000000807047825 */ /* 0x048fe200078e0004 */
[C---:B--2---:R-:W-:Y:S02]  /*0290*/  ISETP.GE.AND P0, PT, R7.reuse, UR5, PT ;  /* 0x0000000507007c0c */ /* 0x044fe4000bf06270 */
[----:B------:R-:W-:Y:S01]  /*02a0*/  ISETP.NE.AND P3, PT, R20, UR12, PT ;  /* 0x0000000c14007c0c */ /* 0x000fe2000bf65270 */
[----:B------:R-:W-:Y:S01]  /*02b0*/  IMAD.MOV.U32 R6, RZ, RZ, RZ ;  /* 0x000000ffff067224 */ /* 0x000fe200078e00ff */
[----:B------:R-:W-:Y:S01]  /*02c0*/  ISETP.GT.AND P0, PT, R7, -0x1, !P0 ;  /* 0xffffffff0700780c */ /* 0x000fe20004704270 */
[----:B------:R-:W-:-:S12]  /*02d0*/  BRA.U !UP0, `(.L_x_11) ;  /* 0x0000000508107547 */ /* 0x000fd8000b800000 */
[----:B-----5:R-:W-:Y:S01]  /*02e0*/  IADD3 R6, P1, PT, R2, 0x8, RZ ;  /* 0x0000000802067810 */ /* 0x020fe20007f3e0ff */
[----:B------:R-:W-:Y:S01]  /*02f0*/  IMAD.MOV.U32 R23, RZ, RZ, R22 ;  /* 0x000000ffff177224 */ /* 0x000fe200078e0016 */
[----:B------:R-:W0:Y:S03]  /*0300*/  LDCU UR7, c[0x0][0x38c] ;  /* 0x00007180ff0777ac */ /* 0x000e260008000800 */
[----:B------:R-:W-:Y:S01]  /*0310*/  IMAD.X R7, RZ, RZ, R3, P1 ;  /* 0x000000ffff077224 */ /* 0x000fe200008e0603 */
[----:B------:R-:W-:-:S07]  /*0320*/  UMOV UR5, UR6 ;  /* 0x0000000600057c82 */ /* 0x000fce0008000000 */
.L_x_18:
[C---:B0-----:R-:W-:Y:S01]  /*0330*/  ISETP.GE.AND P1, PT, R23.reuse, UR7, PT ;  /* 0x0000000717007c0c */ /* 0x041fe2000bf26270 */
[----:B------:R0:W5:Y:S03]  /*0340*/  LDG.E R16, desc[UR10][R6.64+-0x8] ;  /* 0xfffff80a06107981 */ /* 0x000166000c1e1900 */
[C---:B------:R-:W-:Y:S01]  /*0350*/  ISETP.LT.OR P1, PT, R23.reuse, RZ, P1 ;  /* 0x000000ff1700720c */ /* 0x040fe20000f21670 */
[----:B-1----:R0:W5:Y:S03]  /*0360*/  LDG.E R10, desc[UR10][R6.64+-0x4] ;  /* 0xfffffc0a060a7981 */ /* 0x002166000c1e1900 */
[----:B------:R-:W-:Y:S01]  /*0370*/  PLOP3.LUT P1, PT, P0, P1, PT, 0x8f, 0xf8 ;  /* 0x0000000000f8781c */ /* 0x000fe20000723177 */
[----:B------:R0:W5:Y:S04]  /*0380*/  LDG.E R25, desc[UR10][R6.64] ;  /* 0x0000000a06197981 */ /* 0x000168000c1e1900 */
[----:B------:R0:W5:Y:S08]  /*0390*/  LDG.E R24, desc[UR10][R6.64+0x4] ;  /* 0x0000040a06187981 */ /* 0x000170000c1e1900 */
[----:B------:R-:W2:Y:S01]  /*03a0*/  @!P1 LDG.E.64 R8, desc[UR10][R4.64] ;  /* 0x0000000a04089981 */ /* 0x000ea2000c1e1b00 */
[----:B------:R-:W-:Y:S01]  /*03b0*/  BSSY.RECONVERGENT B0, `(.L_x_12) ;  /* 0x000000d000007945 */ /* 0x000fe20003800200 */
[----:B--2---:R-:W-:-:S05]  /*03c0*/  @!P1 IMAD.WIDE.U32 R8, R23, 0x4, R8 ;  /* 0x0000000417089825 */ /* 0x004fca00078e0008 */
[----:B------:R0:W5:Y:S01]  /*03d0*/  @!P1 LDG.E R26, desc[UR10][R8.64] ;  /* 0x0000000a081a9981 */ /* 0x000162000c1e1900 */
[----:B------:R-:W-:Y:S01]  /*03e0*/  CS2R R14, SRZ ;  /* 0x00000000000e7805 */ /* 0x000fe2000001ff00 */
[----:B------:R-:W-:Y:S06]  /*03f0*/  @!P0 BRA `(.L_x_13) ;  /* 0x0000000000208947 */ /* 0x000fec0003800000 */
[----:B------:R-:W-:-:S05]  /*0400*/  VIADD R11, R23, 0xffffffff ;  /* 0xffffffff170b7836 */ /* 0x000fca0000000000 */
[----:B------:R-:W-:-:S04]  /*0410*/  ISETP.GE.AND P2, PT, R11, UR7, PT ;  /* 0x000000070b007c0c */ /* 0x000fc8000bf46270 */
[----:B------:R-:W-:-:S13]  /*0420*/  ISETP.LT.OR P2, PT, R11, RZ, P2 ;  /* 0x000000ff0b00720c */ /* 0x000fda0001741670 */
[----:B------:R-:W-:Y:S05]  /*0430*/  @P2 BRA `(.L_x_13) ;  /* 0x0000000000102947 */ /* 0x000fea0003800000 */
[----:B0-----:R-:W2:Y:S02]  /*0440*/  LDG.E.64 R8, desc[UR10][R4.64] ;  /* 0x0000000a04087981 */ /* 0x001ea4000c1e1b00 */
[----:B--2---:R-:W-:-:S06]  /*0450*/  IMAD.WIDE.U32 R8, R11, 0x4, R8 ;  /* 0x000000040b087825 */ /* 0x004fcc00078e0008 */
[----:B------:R-:W2:Y:S02]  /*0460*/  LDG.E R8, desc[UR10][R8.64] ;  /* 0x0000000a08087981 */ /* 0x000ea4000c1e1900 */
[----:B--2---:R1:W2:Y:S02]  /*0470*/  I2F.F64 R14, R8 ;  /* 0x00000008000e7312 */ /* 0x0042a40000201c00 */
.L_x_13:
[----:B------:R-:W-:Y:S05]  /*0480*/  BSYNC.RECONVERGENT B0 ;  /* 0x0000000000007941 */ /* 0x000fea0003800200 */
.L_x_12:
[----:B-----5:R-:W2:Y:S01]  /*0490*/  I2F.F64 R16, R16 ;  /* 0x0000001000107312 */ /* 0x020ea20000201c00 */
[----:B01----:R-:W-:Y:S01]  /*04a0*/  CS2R R8, SRZ ;  /* 0x0000000000087805 */ /* 0x003fe2000001ff00 */
[----:B------:R-:W-:Y:S06]  /*04b0*/  BSSY.RECONVERGENT B0, `(.L_x_14) ;  /* 0x0000010000007945 */ /* 0x000fec0003800200 */
[----:B------:R-:W-:Y:S01]  /*04c0*/  @!P1 I2F.F64 R8, R26 ;  /* 0x0000001a00089312 */ /* 0x000fe20000201c00 */
[----:B--2---:R-:W-:-:S07]  /*04d0*/  DFMA R14, R16, R14, R12 ;  /* 0x0000000e100e722b */ /* 0x004fce000000000c */
[----:B------:R-:W0:Y:S08]  /*04e0*/  I2F.F64 R10, R10 ;  /* 0x0000000a000a7312 */ /* 0x000e300000201c00 */
[----:B------:R1:W2:Y:S01]  /*04f0*/  I2F.F64 R12, R25 ;  /* 0x00000019000c7312 */ /* 0x0002a20000201c00 */
[----:B0-----:R-:W-:Y:S01]  /*0500*/  DFMA R8, R10, R8, R14 ;  /* 0x000000080a08722b */ /* 0x001fe2000000000e */
[----:B------:R-:W-:Y:S01]  /*0510*/  CS2R R14, SRZ ;  /* 0x00000000000e7805 */ /* 0x000fe2000001ff00 */
[----:B-1----:R-:W-:Y:S09]  /*0520*/  @!P0 BRA `(.L_x_15) ;  /* 0x0000000000208947 */ /* 0x002ff20003800000 */
[----:B------:R-:W-:-:S05]  /*0530*/  VIADD R17, R23, 0x1 ;  /* 0x0000000117117836 */ /* 0x000fca0000000000 */
[----:B------:R-:W-:-:S04]  /*0540*/  ISETP.GE.AND P1, PT, R17, UR7, PT ;  /* 0x0000000711007c0c */ /* 0x000fc8000bf26270 */
[----:B------:R-:W-:-:S13]  /*0550*/  ISETP.LT.OR P1, PT, R17, RZ, P1 ;  /* 0x000000ff1100720c */ /* 0x000fda0000f21670 */
[----:B------:R-:W-:Y:S05]  /*0560*/  @P1 BRA `(.L_x_15) ;  /* 0x0000000000101947 */ /* 0x000fea0003800000 */
[----:B------:R-:W3:Y:S02]  /*0570*/  LDG.E.64 R10, desc[UR10][R4.64] ;  /* 0x0000000a040a7981 */ /* 0x000ee4000c1e1b00 */
[----:B---3--:R-:W-:-:S06]  /*0580*/  IMAD.WIDE.U32 R10, R17, 0x4, R10 ;  /* 0x00000004110a7825 */ /* 0x008fcc00078e000a */
[----:B------:R-:W3:Y:S02]  /*0590*/  LDG.E R10, desc[UR10][R10.64] ;  /* 0x0000000a0a0a7981 */ /* 0x000ee4000c1e1900 */
[----:B---3--:R0:W1:Y:S02]  /*05a0*/  I2F.F64 R14, R10 ;  /* 0x0000000a000e7312 */ /* 0x0080640000201c00 */
.L_x_15:
[----:B------:R-:W-:Y:S05]  /*05b0*/  BSYNC.RECONVERGENT B0 ;  /* 0x0000000000007941 */ /* 0x000fea0003800200 */
.L_x_14:
[----:B------:R-:W-:Y:S01]  /*05c0*/  BSSY.RECONVERGENT B0, `(.L_x_16) ;  /* 0x000000c000007945 */ /* 0x000fe20003800200 */
[----:B-12---:R-:W-:Y:S01]  /*05d0*/  DFMA R12, R12, R14, R8 ;  /* 0x0000000e0c0c722b */ /* 0x006fe20000000008 */
[----:B------:R-:W-:Y:S02]  /*05e0*/  CS2R R8, SRZ ;  /* 0x0000000000087805 */ /* 0x000fe4000001ff00 */
[----:B------:R-:W-:Y:S08]  /*05f0*/  @!P0 BRA `(.L_x_17) ;  /* 0x0000000000208947 */ /* 0x000ff00003800000 */
        /* <DEDUP_REMOVED lines=8> */
.L_x_17:
[----:B------:R-:W-:Y:S05]  /*0680*/  BSYNC.RECONVERGENT B0 ;  /* 0x0000000000007941 */ /* 0x000fea0003800200 */
.L_x_16:
[----:B------:R-:W2:Y:S01]  /*0690*/  I2F.F64 R24, R24 ;  /* 0x0000001800187312 */ /* 0x000ea20000201c00 */
[----:B------:R-:W-:Y:S01]  /*06a0*/  UIADD3 UR5, UPT, UPT, UR5, 0x4, URZ ;  /* 0x0000000405057890 */ /* 0x000fe2000fffe0ff */
[----:B------:R-:W-:Y:S01]  /*06b0*/  IADD3 R6, P1, PT, R6, 0x10, RZ ;  /* 0x0000001006067810 */ /* 0x000fe20007f3e0ff */
[----:B------:R-:W-:Y:S02]  /*06c0*/  VIADD R23, R23, 0x4 ;  /* 0x0000000417177836 */ /* 0x000fe40000000000 */
[----:B------:R-:W-:Y:S02]  /*06d0*/  UISETP.NE.AND UP0, UPT, UR5, URZ, UPT ;  /* 0x000000ff0500728c */ /* 0x000fe4000bf05270 */
[----:B------:R-:W-:Y:S01]  /*06e0*/  IMAD.X R7, RZ, RZ, R7, P1 ;  /* 0x000000ffff077224 */ /* 0x000fe200008e0607 */
[----:B--2---:R-:W-:-:S06]  /*06f0*/  DFMA R12, R24, R8, R12 ;  /* 0x00000008180c722b */ /* 0x004fcc000000000c */
[----:B------:R-:W-:Y:S05]  /*0700*/  BRA.U UP0, `(.L_x_18) ;  /* 0xfffffffd00087547 */ /* 0x000fea000b83ffff */
[----:B------:R-:W-:-:S07]  /*0710*/  IMAD.U32 R6, RZ, RZ, UR4 ;  /* 0x00000004ff067e24 */ /* 0x000fce000f8e00ff */
.L_x_11:
[----:B------:R-:W-:-:S09]  /*0720*/  UISETP.NE.AND UP0, UPT, UR8, URZ, UPT ;  /* 0x000000ff0800728c */ /* 0x000fd2000bf05270 */
[----:B------:R-:W-:Y:S05]  /*0730*/  BRA.U !UP0, `(.L_x_19) ;  /* 0x0000000108d47547 */ /* 0x000fea000b800000 */
[----:B-----5:R-:W-:-:S05]  /*0740*/  IMAD.WIDE.U32 R2, R6, 0x4, R2 ;  /* 0x0000000406027825 */ /* 0x020fca00078e0002 */
[----:B------:R-:W2:Y:S01]  /*0750*/  LDG.E R8, desc[UR10][R2.64] ;  /* 0x0000000a02087981 */ /* 0x000ea2000c1e1900 */
[----:B------:R-:W-:Y:S01]  /*0760*/  BSSY.RECONVERGENT B0, `(.L_x_20) ;  /* 0x000000d000007945 */ /* 0x000fe20003800200 */
[----:B01----:R-:W-:Y:S01]  /*0770*/  CS2R R10, SRZ ;  /* 0x00000000000a7805 */ /* 0x003fe2000001ff00 */
[----:B--2---:R-:W0:Y:S02]  /*0780*/  I2F.F64 R8, R8 ;  /* 0x0000000800087312 */ /* 0x004e240000201c00 */
[----:B------:R-:W-:Y:S05]  /*0790*/  @!P0 BRA `(.L_x_21) ;  /* 0x0000000000248947 */ /* 0x000fea0003800000 */
[----:B------:R-:W1:Y:S01]  /*07a0*/  LDCU UR5, c[0x0][0x38c] ;  /* 0x00007180ff0577ac */ /* 0x000e620008000800 */
[----:B------:R-:W-:-:S05]  /*07b0*/  IMAD.IADD R7, R19, 0x1, R6 ;  /* 0x0000000113077824 */ /* 0x000fca00078e0206 */
[----:B-1----:R-:W-:-:S04]  /*07c0*/  ISETP.GE.AND P1, PT, R7, UR5, PT ;  /* 0x0000000507007c0c */ /* 0x002fc8000bf26270 */
[----:B------:R-:W-:-:S13]  /*07d0*/  ISETP.LT.OR P1, PT, R7, RZ, P1 ;  /* 0x000000ff0700720c */ /* 0x000fda0000f21670 */
[----:B------:R-:W-:Y:S05]  /*07e0*/  @P1 BRA `(.L_x_21) ;  /* 0x0000000000101947 */ /* 0x000fea0003800000 */
[----:B------:R-:W2:Y:S02]  /*07f0*/  LDG.E.64 R14, desc[UR10][R4.64] ;  /* 0x0000000a040e7981 */ /* 0x000ea4000c1e1b00 */
[----:B--2---:R-:W-:-:S06]  /*0800*/  IMAD.WIDE.U32 R14, R7, 0x4, R14 ;  /* 0x00000004070e7825 */ /* 0x004fcc00078e000e */
[----:B------:R-:W2:Y:S02]  /*0810*/  LDG.E R14, desc[UR10][R14.64] ;  /* 0x0000000a0e0e7981 */ /* 0x000ea4000c1e1900 */
[----:B--2---:R1:W2:Y:S02]  /*0820*/  I2F.F64 R10, R14 ;  /* 0x0000000e000a7312 */ /* 0x0042a40000201c00 */
.L_x_21:
[----:B------:R-:W-:Y:S05]  /*0830*/  BSYNC.RECONVERGENT B0 ;  /* 0x0000000000007941 */ /* 0x000fea0003800200 */
.L_x_20:
[----:B------:R-:W-:Y:S01]  /*0840*/  UISETP.NE.AND UP0, UPT, UR8, 0x1, UPT ;  /* 0x000000010800788c */ /* 0x000fe2000bf05270 */
[----:B0-2---:R-:W-:-:S08]  /*0850*/  DFMA R12, R8, R10, R12 ;  /* 0x0000000a080c722b */ /* 0x005fd0000000000c */
[----:B------:R-:W-:Y:S05]  /*0860*/  BRA.U !UP0, `(.L_x_19) ;  /* 0x0000000108887547 */ /* 0x000fea000b800000 */
[----:B------:R-:W2:Y:S01]  /*0870*/  LDG.E R8, desc[UR10][R2.64+0x4] ;  /* 0x0000040a02087981 */ /* 0x000ea2000c1e1900 */
[----:B------:R-:W-:Y:S01]  /*0880*/  BSSY.RECONVERGENT B0, `(.L_x_22) ;  /* 0x000000d000007945 */ /* 0x000fe20003800200 */
[----:B------:R-:W-:Y:S01]  /*0890*/  CS2R R10, SRZ ;  /* 0x00000000000a7805 */ /* 0x000fe2000001ff00 */
[----:B--2---:R-:W0:Y:S02]  /*08a0*/  I2F.F64 R8, R8 ;  /* 0x0000000800087312 */ /* 0x004e240000201c00 */
[----:B------:R-:W-:Y:S05]  /*08b0*/  @!P0 BRA `(.L_x_23) ;  /* 0x0000000000248947 */ /* 0x000fea0003800000 */
[----:B------:R-:W2:Y:S01]  /*08c0*/  LDCU UR5, c[0x0][0x38c] ;  /* 0x00007180ff0577ac */ /* 0x000ea20008000800 */
[----:B------:R-:W-:-:S04]  /*08d0*/  IADD3 R7, PT, PT, R6, 0x1, R19 ;  /* 0x0000000106077810 */ /* 0x000fc80007ffe013 */
[----:B--2---:R-:W-:-:S04]  /*08e0*/  ISETP.GE.AND P1, PT, R7, UR5, PT ;  /* 0x0000000507007c0c */ /* 0x004fc8000bf26270 */
[----:B------:R-:W-:-:S13]  /*08f0*/  ISETP.LT.OR P1, PT, R7, RZ, P1 ;  /* 0x000000ff0700720c */ /* 0x000fda0000f21670 */
[----:B------:R-:W-:Y:S05]  /*0900*/  @P1 BRA `(.L_x_23) ;  /* 0x0000000000101947 */ /* 0x000fea0003800000 */
[----:B-1----:R-:W2:Y:S02]  /*0910*/  LDG.E.64 R14, desc[UR10][R4.64] ;  /* 0x0000000a040e7981 */ /* 0x002ea4000c1e1b00 */
[----:B--2---:R-:W-:-:S06]  /*0920*/  IMAD.WIDE.U32 R14, R7, 0x4, R14 ;  /* 0x00000004070e7825 */ /* 0x004fcc00078e000e */
[----:B------:R-:W2:Y:S02]  /*0930*/  LDG.E R14, desc[UR10][R14.64] ;  /* 0x0000000a0e0e7981 */ /* 0x000ea4000c1e1900 */
[----:B--2---:R2:W3:Y:S02]  /*0940*/  I2F.F64 R10, R14 ;  /* 0x0000000e000a7312 */ /* 0x0044e40000201c00 */
.L_x_23:
[----:B------:R-:W-:Y:S05]  /*0950*/  BSYNC.RECONVERGENT B0 ;  /* 0x0000000000007941 */ /* 0x000fea0003800200 */
.L_x_22:
[----:B------:R-:W-:Y:S01]  /*0960*/  UISETP.NE.AND UP0, UPT, UR8, 0x2, UPT ;  /* 0x000000020800788c */ /* 0x000fe2000bf05270 */
[----:B0--3--:R-:W-:-:S08]  /*0970*/  DFMA R12, R8, R10, R12 ;  /* 0x0000000a080c722b */ /* 0x009fd0000000000c */
[----:B------:R-:W-:Y:S05]  /*0980*/  BRA.U !UP0, `(.L_x_19) ;  /* 0x0000000108407547 */ /* 0x000fea000b800000 */
[----:B------:R-:W3:Y:S01]  /*0990*/  LDG.E R8, desc[UR10][R2.64+0x8] ;  /* 0x0000080a02087981 */ /* 0x000ee2000c1e1900 */
[----:B------:R-:W-:Y:S01]  /*09a0*/  BSSY.RECONVERGENT B0, `(.L_x_24) ;  /* 0x000000d000007945 */ /* 0x000fe20003800200 */
[----:B------:R-:W-:Y:S01]  /*09b0*/  CS2R R10, SRZ ;  /* 0x00000000000a7805 */ /* 0x000fe2000001ff00 */
[----:B---3--:R-:W0:Y:S02]  /*09c0*/  I2F.F64 R8, R8 ;  /* 0x0000000800087312 */ /* 0x008e240000201c00 */
[----:B------:R-:W-:Y:S05]  /*09d0*/  @!P0 BRA `(.L_x_25) ;  /* 0x0000000000248947 */ /* 0x000fea0003800000 */
[----:B------:R-:W3:Y:S01]  /*09e0*/  LDCU UR5, c[0x0][0x38c] ;  /* 0x00007180ff0577ac */ /* 0x000ee20008000800 */
[----:B------:R-:W-:-:S04]  /*09f0*/  IADD3 R7, PT, PT, R6, 0x2, R19 ;  /* 0x0000000206077810 */ /* 0x000fc80007ffe013 */
[----:B---3--:R-:W-:-:S04]  /*0a00*/  ISETP.GE.AND P0, PT, R7, UR5, PT ;  /* 0x0000000507007c0c */ /* 0x008fc8000bf06270 */
[----:B------:R-:W-:-:S13]  /*0a10*/  ISETP.LT.OR P0, PT, R7, RZ, P0 ;  /* 0x000000ff0700720c */ /* 0x000fda0000701670 */
[----:B------:R-:W-:Y:S05]  /*0a20*/  @P0 BRA `(.L_x_25) ;  /* 0x0000000000100947 */ /* 0x000fea0003800000 */
[----:B------:R-:W3:Y:S02]  /*0a30*/  LDG.E.64 R2, desc[UR10][R4.64] ;  /* 0x0000000a04027981 */ /* 0x000ee4000c1e1b00 */
[----:B---3--:R-:W-:-:S06]  /*0a40*/  IMAD.WIDE.U32 R2, R7, 0x4, R2 ;  /* 0x0000000407027825 */ /* 0x008fcc00078e0002 */
[----:B------:R-:W3:Y:S02]  /*0a50*/  LDG.E R2, desc[UR10][R2.64] ;  /* 0x0000000a02027981 */ /* 0x000ee4000c1e1900 */
[----:B---3--:R3:W4:Y:S02]  /*0a60*/  I2F.F64 R10, R2 ;  /* 0x00000002000a7312 */ /* 0x0087240000201c00 */
.L_x_25:
[----:B------:R-:W-:Y:S05]  /*0a70*/  BSYNC.RECONVERGENT B0 ;  /* 0x0000000000007941 */ /* 0x000fea0003800200 */
.L_x_24:
[----:B0---4-:R-:W-:-:S11]  /*0a80*/  DFMA R12, R8, R10, R12 ;  /* 0x0000000a080c722b */ /* 0x011fd6000000000c */
.L_x_19:
[----:B------:R-:W-:Y:S05]  /*0a90*/  @P3 BRA `(.L_x_26) ;  /* 0xfffffff400d43947 */ /* 0x000fea000383ffff */
.L_x_10:
[----:B---3-5:R-:W3:Y:S02]  /*0aa0*/  LDC.64 R2, c[0x0][0x3a0] ;  /* 0x0000e800ff027b82 */ /* 0x028ee40000000a00 */
[----:B---3--:R-:W-:-:S06]  /*0ab0*/  IMAD.WIDE.U32 R18, R18, 0x8, R2 ;  /* 0x0000000812127825 */ /* 0x008fcc00078e0002 */
[----:B------:R-:W3:Y:S01]  /*0ac0*/  LDG.E.64 R18, desc[UR10][R18.64] ;  /* 0x0000000a12127981 */ /* 0x000ee2000c1e1b00 */
[----:B------:R-:W4:Y:S01]  /*0ad0*/  F2I.F64.TRUNC R13, R12 ;  /* 0x0000000c000d7311 */ /* 0x000f22000030d100 */
[----:B---3--:R-:W-:-:S05]  /*0ae0*/  IMAD.WIDE.U32 R2, R0, 0x4, R18 ;  /* 0x0000000400027825 */ /* 0x008fca00078e0012 */
[----:B----4-:R-:W-:Y:S01]  /*0af0*/  STG.E desc[UR10][R2.64], R13 ;  /* 0x0000000d02007986 */ /* 0x010fe2000c10190a */
[----:B------:R-:W-:Y:S05]  /*0b00*/  EXIT ;  /* 0x000000000000794d */ /* 0x000fea0003800000 */
.L_x_27:
        /* <DEDUP_REMOVED lines=15> */
.L_x_38:


//--------------------- .text._Z11convolutionPPiiiS0_iiS0_ii --------------------------
	.section	.text._Z11convolutionPPiiiS0_iiS0_ii,"ax",@progbits
	.align	128
        .global         _Z11convolutionPPiiiS0_iiS0_ii
        .type           _Z11convolutionPPiiiS0_iiS0_ii,@function
        .size           _Z11convolutionPPiiiS0_iiS0_ii,(.L_x_39 - _Z11convolutionPPiiiS0_iiS0_ii)
        .other          _Z11convolutionPPiiiS0_iiS0_ii,@"STO_CUDA_ENTRY STV_DEFAULT"
_Z11convolutionPPiiiS0_iiS0_ii:
.text._Z11convolutionPPiiiS0_iiS0_ii:
[----:B------:R-:W-:Y:S01]  /*0000*/  LDC R1, c[0x0][0x37c] ;  /* 0x0000df00ff017b82 */ /* 0x000fe20000000800 */
[----:B------:R-:W0:Y:S07]  /*0010*/  S2R R0, SR_TID.Y ;  /* 0x0000000000007919 */ /* 0x000e2e0000002200 */
[----:B------:R-:W1:Y:S01]  /*0020*/  LDC R3, c[0x0][0x360] ;  /* 0x0000d800ff037b82 */ /* 0x000e620000000800 */
[----:B------:R-:W2:Y:S01]  /*0030*/  LDCU UR8, c[0x0][0x398] ;  /* 0x00007300ff0877ac */ /* 0x000ea20008000800 */
[----:B------:R-:W1:Y:S06]  /*0040*/  S2R R2, SR_TID.X ;  /* 0x0000000000027919 */ /* 0x000e6c0000002100 */
[----:B------:R-:W0:Y:S08]  /*0050*/  S2UR UR6, SR_CTAID.Y ;  /* 0x00000000000679c3 */ /* 0x000e300000002600 */
[----:B------:R-:W0:Y:S01]  /*0060*/  LDC R5, c[0x0][0x364] ;  /* 0x0000d900ff057b82 */ /* 0x000e220000000800 */
[----:B--2---:R-:W-:-:S04]  /*0070*/  ULEA.HI UR4, UR8, UR8, URZ, 0x1 ;  /* 0x0000000808047291 */ /* 0x004fc8000f8f08ff */
[----:B------:R-:W-:-:S03]  /*0080*/  USHF.R.S32.HI UR4, URZ, 0x1, UR4 ;  /* 0x00000001ff047899 */ /* 0x000fc60008011404 */
[----:B------:R-:W1:Y:S01]  /*0090*/  S2UR UR5, SR_CTAID.X ;  /* 0x00000000000579c3 */ /* 0x000e620000002500 */
[----:B0-----:R-:W-:-:S05]  /*00a0*/  IMAD R0, R5, UR6, R0 ;  /* 0x0000000605007c24 */ /* 0x001fca000f8e0200 */
[----:B------:R-:W-:Y:S01]  /*00b0*/  ISETP.LT.AND P0, PT, R0, UR4, PT ;  /* 0x0000000400007c0c */ /* 0x000fe2000bf01270 */
[----:B-1----:R-:W-:-:S12]  /*00c0*/  IMAD R2, R3, UR5, R2 ;  /* 0x0000000503027c24 */ /* 0x002fd8000f8e0202 */
[----:B------:R-:W-:Y:S05]  /*00d0*/  @P0 EXIT ;  /* 0x000000000000094d */ /* 0x000fea0003800000 */
[----:B------:R-:W0:Y:S01]  /*00e0*/  LDC R6, c[0x0][0x39c] ;  /* 0x0000e700ff067b82 */ /* 0x000e220000000800 */
[----:B------:R-:W1:Y:S02]  /*00f0*/  LDCU UR5, c[0x0][0x388] ;  /* 0x00007100ff0577ac */ /* 0x000e640008000800 */
[----:B-1----:R-:W-:Y:S01]  /*0100*/  UIADD3 UR5, UPT, UPT, -UR4, UR5, URZ ;  /* 0x0000000504057290 */ /* 0x002fe2000fffe1ff */
[----:B0-----:R-:W-:-:S04]  /*0110*/  LEA.HI R3, R6, R6, RZ, 0x1 ;  /* 0x0000000606037211 */ /* 0x001fc800078f08ff */
[----:B------:R-:W-:-:S04]  /*0120*/  SHF.R.S32.HI R3, RZ, 0x1, R3 ;  /* 0x00000001ff037819 */ /* 0x000fc80000011403 */
[----:B------:R-:W-:-:S04]  /*0130*/  ISETP.GT.AND P0, PT, R3, R2, PT ;  /* 0x000000020300720c */ /* 0x000fc80003f04270 */
[----:B------:R-:W-:-:S13]  /*0140*/  ISETP.GE.OR P0, PT, R0, UR5, P0 ;  /* 0x0000000500007c0c */ /* 0x000fda0008706670 */
[----:B------:R-:W-:Y:S05]  /*0150*/  @P0 EXIT ;  /* 0x000000000000094d */ /* 0x000fea0003800000 */
[----:B------:R-:W0:Y:S02]  /*0160*/  LDCU UR5, c[0x0][0x38c] ;  /* 0x00007180ff0577ac */ /* 0x000e240008000800 */
[----:B0-----:R-:W-:-:S04]  /*0170*/  IADD3 R5, PT, PT, -R3, UR5, RZ ;  /* 0x0000000503057c10 */ /* 0x001fc8000fffe1ff */
[----:B------:R-:W-:-:S13]  /*0180*/  ISETP.GE.AND P0, PT, R2, R5, PT ;  /* 0x000000050200720c */ /* 0x000fda0003f06270 */
[----:B------:R-:W-:Y:S05]  /*0190*/  @P0 EXIT ;  /* 0x000000000000094d */ /* 0x000fea0003800000 */
[----:B------:R-:W-:Y:S01]  /*01a0*/  UISETP.GE.AND UP0, UPT, UR8, 0x1, UPT ;  /* 0x000000010800788c */ /* 0x000fe2000bf06270 */
[----:B------:R-:W-:Y:S01]  /*01b0*/  CS2R R22, SRZ ;  /* 0x0000000000167805 */ /* 0x000fe2000001ff00 */
[----:B------:R-:W0:Y:S07]  /*01c0*/  LDCU.64 UR6, c[0x0][0x358] ;  /* 0x00006b00ff0677ac */ /* 0x000e2e0008000a00 */
[----:B------:R-:W-:Y:S05]  /*01d0*/  BRA.U !UP0, `(.L_x_28) ;  /* 0x00000009080c7547 */ /* 0x000fea000b800000 */
[----:B------:R-:W-:-:S13]  /*01e0*/  ISETP.GE.AND P0, PT, R6, 0x1, PT ;  /* 0x000000010600780c */ /* 0x000fda0003f06270 */
[----:B------:R-:W-:Y:S05]  /*01f0*/  @!P0 BRA `(.L_x_28) ;  /* 0x0000000800048947 */ /* 0x000fea0003800000 */
[----:B------:R-:W-:Y:S01]  /*0200*/  LOP3.LUT R4, R6, 0x7, RZ, 0xc0, !PT ;  /* 0x0000000706047812 */ /* 0x000fe200078ec0ff */
[----:B------:R-:W-:Y:S01]  /*0210*/  IMAD.IADD R3, R2, 0x1, -R3 ;  /* 0x0000000102037824 */ /* 0x000fe200078e0a03 */
[----:B------:R-:W-:Y:S01]  /*0220*/  LOP3.LUT R5, R6, 0x3, RZ, 0xc0, !PT ;  /* 0x0000000306057812 */ /* 0x000fe200078ec0ff */
[----:B------:R-:W-:Y:S01]  /*0230*/  VIADD R7, R0, -UR4 ;  /* 0x8000000400077c36 */ /* 0x000fe20008000000 */
[----:B------:R-:W-:Y:S01]  /*0240*/  LOP3.LUT R6, R6, 0x7ffffff8, RZ, 0xc0, !PT ;  /* 0x7ffffff806067812 */ /* 0x000fe200078ec0ff */
[----:B------:R-:W-:Y:S01]  /*0250*/  IMAD.MOV.U32 R24, RZ, RZ, RZ ;  /* 0x000000ffff187224 */ /* 0x000fe200078e00ff */
[----:B------:R-:W-:Y:S02]  /*0260*/  CS2R R22, SRZ ;  /* 0x0000000000167805 */ /* 0x000fe4000001ff00 */
[----:B------:R-:W-:-:S07]  /*0270*/  IADD3 R25, PT, PT, -R6, RZ, RZ ;  /* 0x000000ff06197210 */ /* 0x000fce0007ffe1ff */
.L_x_33:
[----:B-----5:R-:W1:Y:S01]  /*0280*/  LDC.64 R10, c[0x0][0x380] ;  /* 0x0000e000ff0a7b82 */ /* 0x020e620000000a00 */
[----:B------:R-:W-:-:S07]  /*0290*/  IMAD.IADD R13, R7, 0x1, R24 ;  /* 0x00000001070d7824 */ /* 0x000fce00078e0218 */
[----:B------:R-:W2:Y:S01]  /*02a0*/  LDC.64 R8, c[0x0][0x390] ;  /* 0x0000e400ff087b82 */ /* 0x000ea20000000a00 */
[----:B-1----:R-:W-:-:S07]  /*02b0*/  IMAD.WIDE R10, R13, 0x8, R10 ;  /* 0x000000080d0a7825 */ /* 0x002fce00078e020a */
[----:B------:R-:W1:Y:S01]  /*02c0*/  LDC.64 R12, c[0x0][0x398] ;  /* 0x0000e600ff0c7b82 */ /* 0x000e620000000a00 */
[----:B0-----:R-:W5:Y:S01]  /*02d0*/  LDG.E.64 R10, desc[UR6][R10.64] ;  /* 0x000000060a0a7981 */ /* 0x001f62000c1e1b00 */
[----:B--2---:R-:W-:-:S04]  /*02e0*/  IMAD.WIDE.U32 R8, R24, 0x8, R8 ;  /* 0x0000000818087825 */ /* 0x004fc800078e0008 */
[----:B------:R-:W-:Y:S02]  /*02f0*/  VIADD R24, R24, 0x1 ;  /* 0x0000000118187836 */ /* 0x000fe40000000000 */
[----:B------:R-:W5:Y:S01]  /*0300*/  LDG.E.64 R8, desc[UR6][R8.64] ;  /* 0x0000000608087981 */ /* 0x000f62000c1e1b00 */
[----:B-1----:R-:W-:Y:S02]  /*0310*/  ISETP.GE.U32.AND P1, PT, R13, 0x8, PT ;  /* 0x000000080d00780c */ /* 0x002fe40003f26070 */
[----:B------:R-:W-:Y:S01]  /*0320*/  ISETP.NE.AND P0, PT, R24, R12, PT ;  /* 0x0000000c1800720c */ /* 0x000fe20003f05270 */
[----:B------:R-:W-:-:S10]  /*0330*/  HFMA2 R12, -RZ, RZ, 0, 0 ;  /* 0x00000000ff0c7431 */ /* 0x000fd400000001ff */
[----:B------:R-:W-:Y:S05]  /*0340*/  @!P1 BRA `(.L_x_29) ;  /* 0x0000000000d09947 */ /* 0x000fea0003800000 */
[----:B-----5:R-:W-:Y:S01]  /*0350*/  IADD3 R16, P1, PT, R8, 0x10, RZ ;  /* 0x0000001008107810 */ /* 0x020fe20007f3e0ff */
[----:B------:R-:W-:Y:S02]  /*0360*/  IMAD.MOV.U32 R27, RZ, RZ, R3 ;  /* 0x000000ffff1b7224 */ /* 0x000fe400078e0003 */
[----:B------:R-:W-:Y:S01]  /*0370*/  IMAD.MOV.U32 R12, RZ, RZ, R25 ;  /* 0x000000ffff0c7224 */ /* 0x000fe200078e0019 */
[----:B------:R-:W-:-:S09]  /*0380*/  IADD3.X R17, PT, PT, RZ, R9, RZ, P1, !PT ;  /* 0x00000009ff117210 */ /* 0x000fd20000ffe4ff */
.L_x_30:
[----:B------:R-:W-:Y:S01]  /*0390*/  IMAD.WIDE R14, R27, 0x4, R10 ;  /* 0x000000041b0e7825 */ /* 0x000fe200078e020a */
[----:B------:R-:W2:Y:S04]  /*03a0*/  LDG.E R20, desc[UR6][R16.64+-0x10] ;  /* 0xfffff00610147981 */ /* 0x000ea8000c1e1900 */
[----:B------:R-:W3:Y:S04]  /*03b0*/  LDG.E R18, desc[UR6][R14.64] ;  /* 0x000000060e127981 */ /* 0x000ee8000c1e1900 */
[----:B------:R-:W4:Y:S04]  /*03c0*/  LDG.E R26, desc[UR6][R16.64+-0xc] ;  /* 0xfffff406101a7981 */ /* 0x000f28000c1e1900 */
[----:B------:R-:W5:Y:S01]  /*03d0*/  LDG.E R28, desc[UR6][R14.64+0x4] ;  /* 0x000004060e1c7981 */ /* 0x000f62000c1e1900 */
[----:B--2---:R-:W-:Y:S08]  /*03e0*/  I2F.F64 R20, R20 ;  /* 0x0000001400147312 */ /* 0x004ff00000201c00 */
[----:B---3--:R-:W0:Y:S08]  /*03f0*/  I2F.F64 R18, R18 ;  /* 0x0000001200127312 */ /* 0x008e300000201c00 */
[----:B-----5:R-:W-:Y:S01]  /*0400*/  I2F.F64 R28, R28 ;  /* 0x0000001c001c7312 */ /* 0x020fe20000201c00 */
[----:B0-----:R-:W-:-:S07]  /*0410*/  DFMA R22, R20, R18, R22 ;  /* 0x000000121416722b */ /* 0x001fce0000000016 */
[----:B----4-:R0:W1:Y:S01]  /*0420*/  I2F.F64 R18, R26 ;  /* 0x0000001a00127312 */ /* 0x0100620000201c00 */
[----:B------:R-:W2:Y:S04]  /*0430*/  LDG.E R21, desc[UR6][R16.64+-0x8] ;  /* 0xfffff80610157981 */ /* 0x000ea8000c1e1900 */
[----:B0-----:R-:W3:Y:S01]  /*0440*/  LDG.E R26, desc[UR6][R14.64+0xc] ;  /* 0x00000c060e1a7981 */ /* 0x001ee2000c1e1900 */
[----:B-1----:R-:W-:-:S03]  /*0450*/  DFMA R22, R18, R28, R22 ;  /* 0x0000001c1216722b */ /* 0x002fc60000000016 */
[----:B------:R-:W4:Y:S04]  /*0460*/  LDG.E R19, desc[UR6][R14.64+0x8] ;  /* 0x000008060e137981 */ /* 0x000f28000c1e1900 */
[----:B------:R-:W5:Y:S04]  /*0470*/  LDG.E R29, desc[UR6][R16.64+-0x4] ;  /* 0xfffffc06101d7981 */ /* 0x000f68000c1e1900 */
[----:B------:R-:W3:Y:S01]  /*0480*/  LDG.E R28, desc[UR6][R16.64+0x4] ;  /* 0x00000406101c7981 */ /* 0x000ee2000c1e1900 */
[----:B--2---:R-:W-:Y:S08]  /*0490*/  I2F.F64 R20, R21 ;  /* 0x0000001500147312 */ /* 0x004ff00000201c00 */
[----:B----4-:R-:W0:Y:S02]  /*04a0*/  I2F.F64 R18, R19 ;  /* 0x0000001300127312 */ /* 0x010e240000201c00 */
[----:B0-----:R-:W-:-:S06]  /*04b0*/  DFMA R18, R20, R18, R22 ;  /* 0x000000121412722b */ /* 0x001fcc0000000016 */
[----:B-----5:R-:W-:Y:S08]  /*04c0*/  I2F.F64 R20, R29 ;  /* 0x0000001d00147312 */ /* 0x020ff00000201c00 */
[----:B---3--:R0:W1:Y:S02]  /*04d0*/  I2F.F64 R22, R26 ;  /* 0x0000001a00167312 */ /* 0x0080640000201c00 */
[----:B0-----:R-:W2:Y:S01]  /*04e0*/  LDG.E R26, desc[UR6][R14.64+0x14] ;  /* 0x000014060e1a7981 */ /* 0x001ea2000c1e1900 */
[----:B-1----:R-:W-:-:S03]  /*04f0*/  DFMA R18, R20, R22, R18 ;  /* 0x000000161412722b */ /* 0x002fc60000000012 */
[----:B------:R-:W3:Y:S04]  /*0500*/  LDG.E R20, desc[UR6][R16.64] ;  /* 0x0000000610147981 */ /* 0x000ee8000c1e1900 */
[----:B------:R-:W4:Y:S01]  /*0510*/  LDG.E R22, desc[UR6][R14.64+0x10] ;  /* 0x000010060e167981 */ /* 0x000f22000c1e1900 */
[----:B------:R-:W-:Y:S08]  /*0520*/  I2F.F64 R28, R28 ;  /* 0x0000001c001c7312 */ /* 0x000ff00000201c00 */
[----:B---3--:R-:W-:Y:S08]  /*0530*/  I2F.F64 R20, R20 ;  /* 0x0000001400147312 */ /* 0x008ff00000201c00 */
[----:B----4-:R-:W0:Y:S02]  /*0540*/  I2F.F64 R22, R22 ;  /* 0x0000001600167312 */ /* 0x010e240000201c00 */
[----:B0-----:R-:W-:-:S06]  /*0550*/  DFMA R18, R20, R22, R18 ;  /* 0x000000161412722b */ /* 0x001fcc0000000012 */
[----:B--2---:R0:W1:Y:S02]  /*0560*/  I2F.F64 R20, R26 ;  /* 0x0000001a00147312 */ /* 0x0040640000201c00 */
[----:B0-----:R-:W2:Y:S01]  /*0570*/  LDG.E R26, desc[UR6][R14.64+0x1c] ;  /* 0x00001c060e1a7981 */ /* 0x001ea2000c1e1900 */
[----:B-1----:R-:W-:-:S03]  /*0580*/  DFMA R20, R28, R20, R18 ;  /* 0x000000141c14722b */ /* 0x002fc60000000012 */
[----:B------:R-:W3:Y:S04]  /*0590*/  LDG.E R28, desc[UR6][R16.64+0x8] ;  /* 0x00000806101c7981 */ /* 0x000ee8000c1e1900 */
[----:B------:R-:W4:Y:S04]  /*05a0*/  LDG.E R18, desc[UR6][R14.64+0x18] ;  /* 0x000018060e127981 */ /* 0x000f28000c1e1900 */
[----:B------:R0:W5:Y:S01]  /*05b0*/  LDG.E R29, desc[UR6][R16.64+0xc] ;  /* 0x00000c06101d7981 */ /* 0x000162000c1e1900 */
[----:B------:R-:W-:-:S05]  /*05c0*/  VIADD R12, R12, 0x8 ;  /* 0x000000080c0c7836 */ /* 0x000fca0000000000 */
[----:B------:R-:W-:Y:S02]  /*05d0*/  ISETP.NE.AND P1, PT, R12, RZ, PT ;  /* 0x000000ff0c00720c */ /* 0x000fe40003f25270 */
[----:B0-----:R-:W-:Y:S02]  /*05e0*/  IADD3 R16, P2, PT, R16, 0x20, RZ ;  /* 0x0000002010107810 */ /* 0x001fe40007f5e0ff */
[----:B------:R-:W-:-:S03]  /*05f0*/  IADD3 R27, PT, PT, R27, 0x8, RZ ;  /* 0x000000081b1b7810 */ /* 0x000fc60007ffe0ff */
[----:B------:R-:W-:Y:S01]  /*0600*/  IMAD.X R17, RZ, RZ, R17, P2 ;  /* 0x000000ffff117224 */ /* 0x000fe200010e0611 */
[----:B---3--:R-:W-:Y:S08]  /*0610*/  I2F.F64 R22, R28 ;  /* 0x0000001c00167312 */ /* 0x008ff00000201c00 */
[----:B----4-:R-:W0:Y:S02]  /*0620*/  I2F.F64 R18, R18 ;  /* 0x0000001200127312 */ /* 0x010e240000201c00 */
[----:B0-----:R-:W-:-:S06]  /*0630*/  DFMA R20, R22, R18, R20 ;  /* 0x000000121614722b */ /* 0x001fcc0000000014 */
[----:B--2---:R-:W-:Y:S08]  /*0640*/  I2F.F64 R22, R26 ;  /* 0x0000001a00167312 */ /* 0x004ff00000201c00 */
[----:B-----5:R-:W0:Y:S02]  /*0650*/  I2F.F64 R18, R29 ;  /* 0x0000001d00127312 */ /* 0x020e240000201c00 */
[----:B0-----:R-:W-:Y:S01]  /*0660*/  DFMA R22, R18, R22, R20 ;  /* 0x000000161216722b */ /* 0x001fe20000000014 */
[----:B------:R-:W-:Y:S10]  /*0670*/  @P1 BRA `(.L_x_30) ;  /* 0xfffffffc00441947 */ /* 0x000ff4000383ffff */
[----:B------:R-:W-:-:S07]  /*0680*/  IMAD.MOV.U32 R12, RZ, RZ, R6 ;  /* 0x000000ffff0c7224 */ /* 0x000fce00078e0006 */
.L_x_29:
[----:B------:R-:W-:-:S13]  /*0690*/  ISETP.NE.AND P1, PT, R4, RZ, PT ;  /* 0x000000ff0400720c */ /* 0x000fda0003f25270 */
[----:B------:R-:W-:Y:S05]  /*06a0*/  @!P1 BRA `(.L_x_31) ;  /* 0x0000000000d49947 */ /* 0x000fea0003800000 */
[----:B------:R-:W-:Y:S01]  /*06b0*/  VIADD R14, R4, 0xffffffff ;  /* 0xffffffff040e7836 */ /* 0x000fe20000000000 */
[----:B------:R-:W-:-:S04]  /*06c0*/  ISETP.NE.AND P2, PT, R5, RZ, PT ;  /* 0x000000ff0500720c */ /* 0x000fc80003f45270 */
[----:B------:R-:W-:-:S13]  /*06d0*/  ISETP.GE.U32.AND P1, PT, R14, 0x3, PT ;  /* 0x000000030e00780c */ /* 0x000fda0003f26070 */
[----:B------:R-:W-:Y:S05]  /*06e0*/  @!P1 BRA `(.L_x_32) ;  /* 0x0000000000609947 */ /* 0x000fea0003800000 */
[----:B------:R-:W-:Y:S01]  /*06f0*/  IADD3 R27, PT, PT, R3, R12, RZ ;  /* 0x0000000c031b7210 */ /* 0x000fe20007ffe0ff */
[----:B-----5:R-:W-:-:S04]  /*0700*/  IMAD.WIDE.U32 R28, R12, 0x4, R8 ;  /* 0x000000040c1c7825 */ /* 0x020fc800078e0008 */
[----:B------:R-:W-:Y:S01]  /*0710*/  IMAD.WIDE R26, R27, 0x4, R10 ;  /* 0x000000041b1a7825 */ /* 0x000fe200078e020a */
[----:B------:R-:W2:Y:S04]  /*0720*/  LDG.E R16, desc[UR6][R28.64] ;  /* 0x000000061c107981 */ /* 0x000ea8000c1e1900 */
[----:B------:R-:W3:Y:S04]  /*0730*/  LDG.E R14, desc[UR6][R26.64] ;  /* 0x000000061a0e7981 */ /* 0x000ee8000c1e1900 */
[----:B------:R-:W4:Y:S04]  /*0740*/  LDG.E R20, desc[UR6][R28.64+0x4] ;  /* 0x000004061c147981 */ /* 0x000f28000c1e1900 */
[----:B------:R-:W4:Y:S01]  /*0750*/  LDG.E R18, desc[UR6][R26.64+0x4] ;  /* 0x000004061a127981 */ /* 0x000f22000c1e1900 */
[----:B--2---:R-:W-:Y:S08]  /*0760*/  I2F.F64 R16, R16 ;  /* 0x0000001000107312 */ /* 0x004ff00000201c00 */
[----:B---3--:R-:W0:Y:S08]  /*0770*/  I2F.F64 R14, R14 ;  /* 0x0000000e000e7312 */ /* 0x008e300000201c00 */
[----:B----4-:R-:W-:Y:S01]  /*0780*/  I2F.F64 R20, R20 ;  /* 0x0000001400147312 */ /* 0x010fe20000201c00 */
[----:B0-----:R-:W-:-:S07]  /*0790*/  DFMA R14, R16, R14, R22 ;  /* 0x0000000e100e722b */ /* 0x001fce0000000016 */
[----:B------:R-:W0:Y:S01]  /*07a0*/  I2F.F64 R18, R18 ;  /* 0x0000001200127312 */ /* 0x000e220000201c00 */
[----:B------:R-:W2:Y:S04]  /*07b0*/  LDG.E R17, desc[UR6][R26.64+0x8] ;  /* 0x000008061a117981 */ /* 0x000ea8000c1e1900 */
[----:B------:R-:W3:Y:S01]  /*07c0*/  LDG.E R22, desc[UR6][R28.64+0xc] ;  /* 0x00000c061c167981 */ /* 0x000ee2000c1e1900 */
[----:B0-----:R-:W-:-:S03]  /*07d0*/  DFMA R20, R20, R18, R14 ;  /* 0x000000121414722b */ /* 0x001fc6000000000e */
[----:B------:R-:W4:Y:S04]  /*07e0*/  LDG.E R19, desc[UR6][R28.64+0x8] ;  /* 0x000008061c137981 */ /* 0x000f28000c1e1900 */
[----:B------:R-:W4:Y:S01]  /*07f0*/  LDG.E R15, desc[UR6][R26.64+0xc] ;  /* 0x00000c061a0f7981 */ /* 0x000f22000c1e1900 */
[----:B------:R-:W-:Y:S01]  /*0800*/  VIADD R12, R12, 0x4 ;  /* 0x000000040c0c7836 */ /* 0x000fe20000000000 */
[----:B--2---:R-:W-:Y:S08]  /*0810*/  I2F.F64 R16, R17 ;  /* 0x0000001100107312 */ /* 0x004ff00000201c00 */
[----:B---3--:R-:W-:Y:S08]  /*0820*/  I2F.F64 R22, R22 ;  /* 0x0000001600167312 */ /* 0x008ff00000201c00 */
[----:B----4-:R-:W0:Y:S08]  /*0830*/  I2F.F64 R18, R19 ;  /* 0x0000001300127312 */ /* 0x010e300000201c00 */
[----:B------:R-:W1:Y:S01]  /*0840*/  I2F.F64 R14, R15 ;  /* 0x0000000f000e7312 */ /* 0x000e620000201c00 */
[----:B0-----:R-:W-:-:S08]  /*0850*/  DFMA R16, R18, R16, R20 ;  /* 0x000000101210722b */ /* 0x001fd00000000014 */
[----:B-1----:R-:W-:-:S11]  /*0860*/  DFMA R22, R22, R14, R16 ;  /* 0x0000000e1616722b */ /* 0x002fd60000000010 */
.L_x_32:
[----:B------:R-:W-:Y:S05]  /*0870*/  @!P2 BRA `(.L_x_31) ;  /* 0x000000000060a947 */ /* 0x000fea0003800000 */
[----:B------:R-:W-:Y:S02]  /*0880*/  ISETP.NE.AND P1, PT, R5, 0x1, PT ;  /* 0x000000010500780c */ /* 0x000fe40003f25270 */
[----:B------:R-:W-:-:S11]  /*0890*/  LOP3.LUT P2, RZ, R13, 0x1, RZ, 0xc0, !PT ;  /* 0x000000010dff7812 */ /* 0x000fd6000784c0ff */
[----:B------:R-:W-:Y:S02]  /*08a0*/  @P1 IMAD.IADD R15, R3, 0x1, R12 ;  /* 0x00000001030f1824 */ /* 0x000fe400078e020c */
[----:B-----5:R-:W-:-:S04]  /*08b0*/  @P1 IMAD.WIDE.U32 R16, R12, 0x4, R8 ;  /* 0x000000040c101825 */ /* 0x020fc800078e0008 */
[----:B------:R-:W-:Y:S01]  /*08c0*/  @P1 IMAD.WIDE R14, R15, 0x4, R10 ;  /* 0x000000040f0e1825 */ /* 0x000fe200078e020a */
[----:B------:R-:W2:Y:S01]  /*08d0*/  @P1 LDG.E R13, desc[UR6][R16.64] ;  /* 0x00000006100d1981 */ /* 0x000ea2000c1e1900 */
[----:B------:R-:W-:-:S03]  /*08e0*/  @P1 IADD3 R12, PT, PT, R12, 0x2, RZ ;  /* 0x000000020c0c1810 */ /* 0x000fc60007ffe0ff */
[----:B------:R-:W3:Y:S02]  /*08f0*/  @P1 LDG.E R28, desc[UR6][R14.64] ;  /* 0x000000060e1c1981 */ /* 0x000ee4000c1e1900 */
[----:B------:R-:W-:Y:S02]  /*0900*/  @P2 IMAD.IADD R27, R3, 0x1, R12 ;  /* 0x00000001031b2824 */ /* 0x000fe400078e020c */
[----:B------:R3:W4:Y:S01]  /*0910*/  @P1 LDG.E R18, desc[UR6][R16.64+0x4] ;  /* 0x0000040610121981 */ /* 0x000722000c1e1900 */
[----:B------:R-:W-:-:S03]  /*0920*/  @P2 IMAD.WIDE.U32 R20, R12, 0x4, R8 ;  /* 0x000000040c142825 */ /* 0x000fc600078e0008 */
[----:B------:R-:W4:Y:S01]  /*0930*/  @P1 LDG.E R29, desc[UR6][R14.64+0x4] ;  /* 0x000004060e1d1981 */ /* 0x000f22000c1e1900 */
[----:B------:R-:W-:-:S03]  /*0940*/  @P2 IMAD.WIDE R26, R27, 0x4, R10 ;  /* 0x000000041b1a2825 */ /* 0x000fc600078e020a */
[----:B------:R-:W4:Y:S04]  /*0950*/  @P2 LDG.E R19, desc[UR6][R20.64] ;  /* 0x0000000614132981 */ /* 0x000f28000c1e1900 */
[----:B------:R-:W4:Y:S01]  /*0960*/  @P2 LDG.E R26, desc[UR6][R26.64] ;  /* 0x000000061a1a2981 */ /* 0x000f22000c1e1900 */
[----:B--2---:R-:W-:Y:S08]  /*0970*/  @P1 I2F.F64 R12, R13 ;  /* 0x0000000d000c1312 */ /* 0x004ff00000201c00 */
[----:B---3--:R-:W0:Y:S08]  /*0980*/  @P1 I2F.F64 R16, R28 ;  /* 0x0000001c00101312 */ /* 0x008e300000201c00 */
[----:B----4-:R-:W-:Y:S08]  /*0990*/  @P1 I2F.F64 R8, R18 ;  /* 0x0000001200081312 */ /* 0x010ff00000201c00 */
[----:B------:R-:W1:Y:S01]  /*09a0*/  @P1 I2F.F64 R10, R29 ;  /* 0x0000001d000a1312 */ /* 0x000e620000201c00 */
[----:B0-----:R-:W-:-:S07]  /*09b0*/  @P1 DFMA R12, R12, R16, R22 ;  /* 0x000000100c0c122b */ /* 0x001fce0000000016 */
[----:B------:R-:W-:Y:S08]  /*09c0*/  @P2 I2F.F64 R18, R19 ;  /* 0x0000001300122312 */ /* 0x000ff00000201c00 */
[----:B------:R-:W0:Y:S01]  /*09d0*/  @P2 I2F.F64 R14, R26 ;  /* 0x0000001a000e2312 */ /* 0x000e220000201c00 */
[----:B-1----:R-:W-:-:S08]  /*09e0*/  @P1 DFMA R22, R8, R10, R12 ;  /* 0x0000000a0816122b */ /* 0x002fd0000000000c */
[----:B0-----:R-:W-:-:S11]  /*09f0*/  @P2 DFMA R22, R18, R14, R22 ;  /* 0x0000000e1216222b */ /* 0x001fd60000000016 */
.L_x_31:
[----:B------:R-:W-:Y:S05]  /*0a00*/  @P0 BRA `(.L_x_33) ;  /* 0xfffffff8001c0947 */ /* 0x000fea000383ffff */
.L_x_28:
[----:B------:R-:W1:Y:S02]  /*0a10*/  LDC.64 R4, c[0x0][0x3a0] ;  /* 0x0000e800ff047b82 */ /* 0x000e640000000a00 */
[----:B-1----:R-:W-:-:S06]  /*0a20*/  IMAD.WIDE.U32 R4, R0, 0x8, R4 ;  /* 0x0000000800047825 */ /* 0x002fcc00078e0004 */
[----:B0-----:R-:W2:Y:S01]  /*0a30*/  LDG.E.64 R4, desc[UR6][R4.64] ;  /* 0x0000000604047981 */ /* 0x001ea2000c1e1b00 */
[----:B------:R-:W0:Y:S01]  /*0a40*/  F2I.F64.TRUNC R23, R22 ;  /* 0x0000001600177311 */ /* 0x000e22000030d100 */
[----:B--2---:R-:W-:-:S05]  /*0a50*/  IMAD.WIDE.U32 R2, R2, 0x4, R4 ;  /* 0x0000000402027825 */ /* 0x004fca00078e0004 */
[----:B0-----:R-:W-:Y:S01]  /*0a60*/  STG.E desc[UR6][R2.64], R23 ;  /* 0x0000001702007986 */ /* 0x001fe2000c101906 */
[----:B------:R-:W-:Y:S05]  /*0a70*/  EXIT ;  /* 0x000000000000794d */ /* 0x000fea0003800000 */
.L_x_34:
        /* <DEDUP_REMOVED lines=16> */
.L_x_39:


//--------------------- .text._Z18convolution_sharedPPiiiS0_iiS0_ii --------------------------
	.section	.text._Z18convolution_sharedPPiiiS0_iiS0_ii,"ax",@progbits
	.align	128
        .global         _Z18convolution_sharedPPiiiS0_iiS0_ii
        .type           _Z18convolution_sharedPPiiiS0_iiS0_ii,@function
        .size           _Z18convolution_sharedPPiiiS0_iiS0_ii,(.L_x_40 - _Z18convolution_sharedPPiiiS0_iiS0_ii)
        .other          _Z18convolution_sharedPPiiiS0_iiS0_ii,@"STO_CUDA_ENTRY STV_DEFAULT"
_Z18convolution_sharedPPiiiS0_iiS0_ii:
.text._Z18convolution_sharedPPiiiS0_iiS0_ii:
        /* <DEDUP_REMOVED lines=8> */
[----:B0-----:R-:W-:-:S07]  /*0080*/  IMAD R9, R0, UR4, R13 ;  /* 0x0000000400097c24 */ /* 0x001fce000f8e020d */
[----:B------:R-:W0:Y:S01]  /*0090*/  LDC.64 R6, c[0x0][0x3a0] ;  /* 0x0000e800ff067b82 */ /* 0x000e220000000a00 */
[----:B-1----:R-:W-:Y:S01]  /*00a0*/  ISETP.GE.AND P0, PT, R9, UR7, PT ;  /* 0x0000000709007c0c */ /* 0x002fe2000bf06270 */
[----:B--2---:R-:W-:Y:S01]  /*00b0*/  IMAD R5, R2, UR5, R15 ;  /* 0x0000000502057c24 */ /* 0x004fe2000f8e020f */
[----:B------:R-:W1:Y:S04]  /*00c0*/  LDCU.64 UR4, c[0x0][0x358] ;  /* 0x00006b00ff0477ac */ /* 0x000e680008000a00 */
[----:B------:R-:W-:-:S13]  /*00d0*/  ISETP.GE.OR P0, PT, R5, UR6, P0 ;  /* 0x0000000605007c0c */ /* 0x000fda0008706670 */
[----:B------:R-:W2:Y:S02]  /*00e0*/  @!P0 LDC.64 R2, c[0x0][0x380] ;  /* 0x0000e000ff028b82 */ /* 0x000ea40000000a00 */
[----:B--2---:R-:W-:-:S06]  /*00f0*/  @!P0 IMAD.WIDE.U32 R2, R5, 0x8, R2 ;  /* 0x0000000805028825 */ /* 0x004fcc00078e0002 */
[----:B-1----:R-:W2:Y:S01]  /*0100*/  @!P0 LDG.E.64 R2, desc[UR4][R2.64] ;  /* 0x0000000402028981 */ /* 0x002ea2000c1e1b00 */
[----:B0-----:R-:W-:-:S06]  /*0110*/  IMAD.WIDE.U32 R6, R5, 0x8, R6 ;  /* 0x0000000805067825 */ /* 0x001fcc00078e0006 */
[----:B------:R-:W3:Y:S01]  /*0120*/  LDG.E.64 R6, desc[UR4][R6.64] ;  /* 0x0000000406067981 */ /* 0x000ee2000c1e1b00 */
[----:B------:R-:W0:Y:S01]  /*0130*/  S2R R11, SR_CgaCtaId ;  /* 0x00000000000b7919 */ /* 0x000e220000008800 */
[----:B------:R-:W-:Y:S01]  /*0140*/  MOV R0, 0x400 ;  /* 0x0000040000007802 */ /* 0x000fe20000000f00 */
[----:B--2---:R-:W-:-:S06]  /*0150*/  @!P0 IMAD.WIDE.U32 R4, R9, 0x4, R2 ;  /* 0x0000000409048825 */ /* 0x004fcc00078e0002 */
[----:B------:R-:W2:Y:S01]  /*0160*/  @!P0 LDG.E R4, desc[UR4][R4.64] ;  /* 0x0000000404048981 */ /* 0x000ea2000c1e1900 */
[----:B0-----:R-:W-:Y:S01]  /*0170*/  LEA R0, R11, R0, 0x18 ;  /* 0x000000000b007211 */ /* 0x001fe200078ec0ff */
[----:B---3--:R-:W-:Y:S01]  /*0180*/  IMAD.WIDE.U32 R2, R9, 0x4, R6 ;  /* 0x0000000409027825 */ /* 0x008fe200078e0006 */
[----:B------:R-:W-:-:S03]  /*0190*/  MOV R9, 0xffffffff ;  /* 0xffffffff00097802 */ /* 0x000fc60000000f00 */
[----:B------:R-:W-:Y:S02]  /*01a0*/  IMAD R0, R15, 0x14, R0 ;  /* 0x000000140f007824 */ /* 0x000fe400078e0200 */
[----:B------:R-:W-:Y:S03]  /*01b0*/  STG.E desc[UR4][R2.64], R9 ;  /* 0x0000000902007986 */ /* 0x000fe6000c101904 */
[----:B------:R-:W-:-:S05]  /*01c0*/  LEA R11, R13, R0, 0x2 ;  /* 0x000000000d0b7211 */ /* 0x000fca00078e10ff */
[----:B--2---:R-:W-:Y:S04]  /*01d0*/  @!P0 STS [R11], R4 ;  /* 0x000000040b008388 */ /* 0x004fe80000000800 */
[----:B------:R-:W-:Y:S01]  /*01e0*/  @P0 STS [R11], RZ ;  /* 0x000000ff0b000388 */ /* 0x000fe20000000800 */
[----:B------:R-:W-:Y:S05]  /*01f0*/  EXIT ;  /* 0x000000000000794d */ /* 0x000fea0003800000 */
.L_x_35:
        /* <DEDUP_REMOVED lines=16> */
.L_x_40:


//--------------------- .nv.shared.reserved.0     --------------------------
	.section	.nv.shared.reserved.0,"aw",@nobits
	.weak		__nv_reservedSMEM_offset_0_alias
	.size		__nv_reservedSMEM_offset_0_alias, 0, 64
	.other		__nv_reservedSMEM_offset_0_alias,@"STO_CUDA_RESERVED_SHARED STV_DEFAULT"
__nv_reservedSMEM_offset_0_alias:
	.zero		0
	.zero		64


//--------------------- .nv.shared._Z18matrix_mult_sharedPPiiiS0_iiS0_ii --------------------------
	.section	.nv.shared._Z18matrix_mult_sharedPPiiiS0_iiS0_ii,"aw",@nobits
	.sectionflags	@""
	.align	4
.nv.shared._Z18matrix_mult_sharedPPiiiS0_iiS0_ii:
	.zero		9216


//--------------------- .nv.shared._Z18convolution_sharedPPiiiS0_iiS0_ii --------------------------
	.section	.nv.shared._Z18convolution_sharedPPiiiS0_iiS0_ii,"aw",@nobits
	.sectionflags	@""
	.align	4
.nv.shared._Z18convolution_sharedPPiiiS0_iiS0_ii:
	.zero		1124


//--------------------- .nv.constant0._Z11matrix_multPPiiiS0_iiS0_ii --------------------------
	.section	.nv.constant0._Z11matrix_multPPiiiS0_iiS0_ii,"a",@progbits
	.sectionflags	@""
	.align	4
.nv.constant0._Z11matrix_multPPiiiS0_iiS0_ii:
	.zero		944


//--------------------- .nv.constant0._Z18matrix_mult_sharedPPiiiS0_iiS0_ii --------------------------
	.section	.nv.constant0._Z18matrix_mult_sharedPPiiiS0_iiS0_ii,"a",@progbits
	.sectionflags	@""
	.align	4
.nv.constant0._Z18matrix_mult_sharedPPiiiS0_iiS0_ii:
	.zero		944


//--------------------- .nv.constant0._Z20convolution_completePPiiiS0_iiS0_ii --------------------------
	.section	.nv.constant0._Z20convolution_completePPiiiS0_iiS0_ii,"a",@progbits
	.sectionflags	@""
	.align	4
.nv.constant0._Z20convolution_completePPiiiS0_iiS0_ii:
	.zero		944


//--------------------- .nv.constant0._Z11convolutionPPiiiS0_iiS0_ii --------------------------
	.section	.nv.constant0._Z11convolutionPPiiiS0_iiS0_ii,"a",@progbits
	.sectionflags	@""
	.align	4
.nv.constant0._Z11convolutionPPiiiS0_iiS0_ii:
	.zero		944


//--------------------- .nv.constant0._Z18convolution_sharedPPiiiS0_iiS0_ii --------------------------
	.section	.nv.constant0._Z18convolution_sharedPPiiiS0_iiS0_ii,"a",@progbits
	.sectionflags	@""
	.align	4
.nv.constant0._Z18convolution_sharedPPiiiS0_iiS0_ii:
	.zero		944


//--------------------- SYMBOLS --------------------------

	.type		.nv.reservedSmem.offset0,@object
	.size		.nv.reservedSmem.offset0,0x4
	.type		.nv.reservedSmem.cap,@object
	.size		.nv.reservedSmem.cap,0x4
